//
// Generated by NVIDIA NVVM Compiler
//
// Compiler Build ID: CL-36424714
// Cuda compilation tools, release 13.0, V13.0.88
// Based on NVVM 20.0.0
//

.version 9.0
.target sm_100
.address_size 64

	// .globl	_Z3f_hifPKfPfPb

.visible .entry _Z3f_hifPKfPfPb(
	.param .u32 _Z3f_hifPKfPfPb_param_0,
	.param .f32 _Z3f_hifPKfPfPb_param_1,
	.param .u64 .ptr .align 1 _Z3f_hifPKfPfPb_param_2,
	.param .u64 .ptr .align 1 _Z3f_hifPKfPfPb_param_3,
	.param .u64 .ptr .align 1 _Z3f_hifPKfPfPb_param_4
)
{
	.reg .pred 	%p<10>;
	.reg .b16 	%rs<2>;
	.reg .b32 	%r<54>;
	.reg .b32 	%f<277>;
	.reg .b64 	%rd<21>;
	.reg .b64 	%fd<3>;

	ld.param.u32 	%r16, [_Z3f_hifPKfPfPb_param_0];
	ld.param.f32 	%f15, [_Z3f_hifPKfPfPb_param_1];
	ld.param.u64 	%rd7, [_Z3f_hifPKfPfPb_param_2];
	ld.param.u64 	%rd6, [_Z3f_hifPKfPfPb_param_3];
	ld.param.u64 	%rd8, [_Z3f_hifPKfPfPb_param_4];
	cvta.to.global.u64 	%rd1, %rd7;
	cvta.to.global.u64 	%rd9, %rd8;
	mov.b16 	%rs1, 1;
	st.global.u8 	[%rd9], %rs1;
	setp.lt.s32 	%p1, %r16, 1;
	@%p1 bra 	$L__BB0_14;
	and.b32  	%r1, %r16, 7;
	add.s32 	%r2, %r1, -1;
	and.b32  	%r3, %r16, 3;
	and.b32  	%r4, %r16, 2147483640;
	and.b32  	%r5, %r16, 1;
	neg.s32 	%r6, %r4;
	add.s64 	%rd2, %rd1, 16;
	cvt.rn.f32.s32 	%f16, %r16;
	mul.f32 	%f17, %f15, %f16;
	rcp.rn.f32 	%f18, %f17;
	cvt.f64.f32 	%fd1, %f18;
	mul.f64 	%fd2, %fd1, 0d3FD9884533D3D180;
	cvt.rn.f32.f64 	%f1, %fd2;
	cvta.to.global.u64 	%rd3, %rd6;
	mov.b32 	%r49, 0;
$L__BB0_2:
	setp.lt.u32 	%p2, %r16, 8;
	mul.wide.u32 	%rd10, %r49, 4;
	add.s64 	%rd11, %rd1, %rd10;
	ld.global.f32 	%f2, [%rd11];
	mov.f32 	%f276, 0f00000000;
	mov.b32 	%r52, 0;
	@%p2 bra 	$L__BB0_5;
	mov.f32 	%f276, 0f00000000;
	mov.u64 	%rd20, %rd2;
	mov.u32 	%r50, %r6;
$L__BB0_4:
	.pragma "nounroll";
	ld.global.f32 	%f22, [%rd20+-16];
	sub.f32 	%f23, %f2, %f22;
	div.rn.f32 	%f24, %f23, %f15;
	neg.f32 	%f25, %f24;
	mul.f32 	%f26, %f24, %f25;
	mul.f32 	%f27, %f26, 0f3F000000;
	fma.rn.f32 	%f28, %f27, 0f3BBB989D, 0f3F000000;
	cvt.sat.f32.f32 	%f29, %f28;
	mov.f32 	%f30, 0f4B400001;
	mov.f32 	%f31, 0f437C0000;
	fma.rm.f32 	%f32, %f29, %f31, %f30;
	add.f32 	%f33, %f32, 0fCB40007F;
	neg.f32 	%f34, %f33;
	fma.rn.f32 	%f35, %f27, 0f3FB8AA3B, %f34;
	fma.rn.f32 	%f36, %f27, 0f32A57060, %f35;
	mov.b32 	%r19, %f32;
	shl.b32 	%r20, %r19, 23;
	mov.b32 	%f37, %r20;
	ex2.approx.ftz.f32 	%f38, %f36;
	fma.rn.f32 	%f39, %f38, %f37, %f276;
	ld.global.f32 	%f40, [%rd20+-12];
	sub.f32 	%f41, %f2, %f40;
	div.rn.f32 	%f42, %f41, %f15;
	neg.f32 	%f43, %f42;
	mul.f32 	%f44, %f42, %f43;
	mul.f32 	%f45, %f44, 0f3F000000;
	fma.rn.f32 	%f46, %f45, 0f3BBB989D, 0f3F000000;
	cvt.sat.f32.f32 	%f47, %f46;
	fma.rm.f32 	%f48, %f47, %f31, %f30;
	add.f32 	%f49, %f48, 0fCB40007F;
	neg.f32 	%f50, %f49;
	fma.rn.f32 	%f51, %f45, 0f3FB8AA3B, %f50;
	fma.rn.f32 	%f52, %f45, 0f32A57060, %f51;
	mov.b32 	%r21, %f48;
	shl.b32 	%r22, %r21, 23;
	mov.b32 	%f53, %r22;
	ex2.approx.ftz.f32 	%f54, %f52;
	fma.rn.f32 	%f55, %f54, %f53, %f39;
	ld.global.f32 	%f56, [%rd20+-8];
	sub.f32 	%f57, %f2, %f56;
	div.rn.f32 	%f58, %f57, %f15;
	neg.f32 	%f59, %f58;
	mul.f32 	%f60, %f58, %f59;
	mul.f32 	%f61, %f60, 0f3F000000;
	fma.rn.f32 	%f62, %f61, 0f3BBB989D, 0f3F000000;
	cvt.sat.f32.f32 	%f63, %f62;
	fma.rm.f32 	%f64, %f63, %f31, %f30;
	add.f32 	%f65, %f64, 0fCB40007F;
	neg.f32 	%f66, %f65;
	fma.rn.f32 	%f67, %f61, 0f3FB8AA3B, %f66;
	fma.rn.f32 	%f68, %f61, 0f32A57060, %f67;
	mov.b32 	%r23, %f64;
	shl.b32 	%r24, %r23, 23;
	mov.b32 	%f69, %r24;
	ex2.approx.ftz.f32 	%f70, %f68;
	fma.rn.f32 	%f71, %f70, %f69, %f55;
	ld.global.f32 	%f72, [%rd20+-4];
	sub.f32 	%f73, %f2, %f72;
	div.rn.f32 	%f74, %f73, %f15;
	neg.f32 	%f75, %f74;
	mul.f32 	%f76, %f74, %f75;
	mul.f32 	%f77, %f76, 0f3F000000;
	fma.rn.f32 	%f78, %f77, 0f3BBB989D, 0f3F000000;
	cvt.sat.f32.f32 	%f79, %f78;
	fma.rm.f32 	%f80, %f79, %f31, %f30;
	add.f32 	%f81, %f80, 0fCB40007F;
	neg.f32 	%f82, %f81;
	fma.rn.f32 	%f83, %f77, 0f3FB8AA3B, %f82;
	fma.rn.f32 	%f84, %f77, 0f32A57060, %f83;
	mov.b32 	%r25, %f80;
	shl.b32 	%r26, %r25, 23;
	mov.b32 	%f85, %r26;
	ex2.approx.ftz.f32 	%f86, %f84;
	fma.rn.f32 	%f87, %f86, %f85, %f71;
	ld.global.f32 	%f88, [%rd20];
	sub.f32 	%f89, %f2, %f88;
	div.rn.f32 	%f90, %f89, %f15;
	neg.f32 	%f91, %f90;
	mul.f32 	%f92, %f90, %f91;
	mul.f32 	%f93, %f92, 0f3F000000;
	fma.rn.f32 	%f94, %f93, 0f3BBB989D, 0f3F000000;
	cvt.sat.f32.f32 	%f95, %f94;
	fma.rm.f32 	%f96, %f95, %f31, %f30;
	add.f32 	%f97, %f96, 0fCB40007F;
	neg.f32 	%f98, %f97;
	fma.rn.f32 	%f99, %f93, 0f3FB8AA3B, %f98;
	fma.rn.f32 	%f100, %f93, 0f32A57060, %f99;
	mov.b32 	%r27, %f96;
	shl.b32 	%r28, %r27, 23;
	mov.b32 	%f101, %r28;
	ex2.approx.ftz.f32 	%f102, %f100;
	fma.rn.f32 	%f103, %f102, %f101, %f87;
	ld.global.f32 	%f104, [%rd20+4];
	sub.f32 	%f105, %f2, %f104;
	div.rn.f32 	%f106, %f105, %f15;
	neg.f32 	%f107, %f106;
	mul.f32 	%f108, %f106, %f107;
	mul.f32 	%f109, %f108, 0f3F000000;
	fma.rn.f32 	%f110, %f109, 0f3BBB989D, 0f3F000000;
	cvt.sat.f32.f32 	%f111, %f110;
	fma.rm.f32 	%f112, %f111, %f31, %f30;
	add.f32 	%f113, %f112, 0fCB40007F;
	neg.f32 	%f114, %f113;
	fma.rn.f32 	%f115, %f109, 0f3FB8AA3B, %f114;
	fma.rn.f32 	%f116, %f109, 0f32A57060, %f115;
	mov.b32 	%r29, %f112;
	shl.b32 	%r30, %r29, 23;
	mov.b32 	%f117, %r30;
	ex2.approx.ftz.f32 	%f118, %f116;
	fma.rn.f32 	%f119, %f118, %f117, %f103;
	ld.global.f32 	%f120, [%rd20+8];
	sub.f32 	%f121, %f2, %f120;
	div.rn.f32 	%f122, %f121, %f15;
	neg.f32 	%f123, %f122;
	mul.f32 	%f124, %f122, %f123;
	mul.f32 	%f125, %f124, 0f3F000000;
	fma.rn.f32 	%f126, %f125, 0f3BBB989D, 0f3F000000;
	cvt.sat.f32.f32 	%f127, %f126;
	fma.rm.f32 	%f128, %f127, %f31, %f30;
	add.f32 	%f129, %f128, 0fCB40007F;
	neg.f32 	%f130, %f129;
	fma.rn.f32 	%f131, %f125, 0f3FB8AA3B, %f130;
	fma.rn.f32 	%f132, %f125, 0f32A57060, %f131;
	mov.b32 	%r31, %f128;
	shl.b32 	%r32, %r31, 23;
	mov.b32 	%f133, %r32;
	ex2.approx.ftz.f32 	%f134, %f132;
	fma.rn.f32 	%f135, %f134, %f133, %f119;
	ld.global.f32 	%f136, [%rd20+12];
	sub.f32 	%f137, %f2, %f136;
	div.rn.f32 	%f138, %f137, %f15;
	neg.f32 	%f139, %f138;
	mul.f32 	%f140, %f138, %f139;
	mul.f32 	%f141, %f140, 0f3F000000;
	fma.rn.f32 	%f142, %f141, 0f3BBB989D, 0f3F000000;
	cvt.sat.f32.f32 	%f143, %f142;
	fma.rm.f32 	%f144, %f143, %f31, %f30;
	add.f32 	%f145, %f144, 0fCB40007F;
	neg.f32 	%f146, %f145;
	fma.rn.f32 	%f147, %f141, 0f3FB8AA3B, %f146;
	fma.rn.f32 	%f148, %f141, 0f32A57060, %f147;
	mov.b32 	%r33, %f144;
	shl.b32 	%r34, %r33, 23;
	mov.b32 	%f149, %r34;
	ex2.approx.ftz.f32 	%f150, %f148;
	fma.rn.f32 	%f276, %f150, %f149, %f135;
	add.s32 	%r50, %r50, 8;
	add.s64 	%rd20, %rd20, 32;
	setp.ne.s32 	%p3, %r50, 0;
	mov.u32 	%r52, %r4;
	@%p3 bra 	$L__BB0_4;
$L__BB0_5:
	setp.eq.s32 	%p4, %r1, 0;
	@%p4 bra 	$L__BB0_13;
	setp.lt.u32 	%p5, %r2, 3;
	@%p5 bra 	$L__BB0_8;
	mul.wide.u32 	%rd12, %r52, 4;
	add.s64 	%rd13, %rd1, %rd12;
	ld.global.f32 	%f152, [%rd13];
	sub.f32 	%f153, %f2, %f152;
	div.rn.f32 	%f154, %f153, %f15;
	neg.f32 	%f155, %f154;
	mul.f32 	%f156, %f154, %f155;
	mul.f32 	%f157, %f156, 0f3F000000;
	fma.rn.f32 	%f158, %f157, 0f3BBB989D, 0f3F000000;
	cvt.sat.f32.f32 	%f159, %f158;
	mov.f32 	%f160, 0f4B400001;
	mov.f32 	%f161, 0f437C0000;
	fma.rm.f32 	%f162, %f159, %f161, %f160;
	add.f32 	%f163, %f162, 0fCB40007F;
	neg.f32 	%f164, %f163;
	fma.rn.f32 	%f165, %f157, 0f3FB8AA3B, %f164;
	fma.rn.f32 	%f166, %f157, 0f32A57060, %f165;
	mov.b32 	%r35, %f162;
	shl.b32 	%r36, %r35, 23;
	mov.b32 	%f167, %r36;
	ex2.approx.ftz.f32 	%f168, %f166;
	fma.rn.f32 	%f169, %f168, %f167, %f276;
	ld.global.f32 	%f170, [%rd13+4];
	sub.f32 	%f171, %f2, %f170;
	div.rn.f32 	%f172, %f171, %f15;
	neg.f32 	%f173, %f172;
	mul.f32 	%f174, %f172, %f173;
	mul.f32 	%f175, %f174, 0f3F000000;
	fma.rn.f32 	%f176, %f175, 0f3BBB989D, 0f3F000000;
	cvt.sat.f32.f32 	%f177, %f176;
	fma.rm.f32 	%f178, %f177, %f161, %f160;
	add.f32 	%f179, %f178, 0fCB40007F;
	neg.f32 	%f180, %f179;
	fma.rn.f32 	%f181, %f175, 0f3FB8AA3B, %f180;
	fma.rn.f32 	%f182, %f175, 0f32A57060, %f181;
	mov.b32 	%r37, %f178;
	shl.b32 	%r38, %r37, 23;
	mov.b32 	%f183, %r38;
	ex2.approx.ftz.f32 	%f184, %f182;
	fma.rn.f32 	%f185, %f184, %f183, %f169;
	ld.global.f32 	%f186, [%rd13+8];
	sub.f32 	%f187, %f2, %f186;
	div.rn.f32 	%f188, %f187, %f15;
	neg.f32 	%f189, %f188;
	mul.f32 	%f190, %f188, %f189;
	mul.f32 	%f191, %f190, 0f3F000000;
	fma.rn.f32 	%f192, %f191, 0f3BBB989D, 0f3F000000;
	cvt.sat.f32.f32 	%f193, %f192;
	fma.rm.f32 	%f194, %f193, %f161, %f160;
	add.f32 	%f195, %f194, 0fCB40007F;
	neg.f32 	%f196, %f195;
	fma.rn.f32 	%f197, %f191, 0f3FB8AA3B, %f196;
	fma.rn.f32 	%f198, %f191, 0f32A57060, %f197;
	mov.b32 	%r39, %f194;
	shl.b32 	%r40, %r39, 23;
	mov.b32 	%f199, %r40;
	ex2.approx.ftz.f32 	%f200, %f198;
	fma.rn.f32 	%f201, %f200, %f199, %f185;
	ld.global.f32 	%f202, [%rd13+12];
	sub.f32 	%f203, %f2, %f202;
	div.rn.f32 	%f204, %f203, %f15;
	neg.f32 	%f205, %f204;
	mul.f32 	%f206, %f204, %f205;
	mul.f32 	%f207, %f206, 0f3F000000;
	fma.rn.f32 	%f208, %f207, 0f3BBB989D, 0f3F000000;
	cvt.sat.f32.f32 	%f209, %f208;
	fma.rm.f32 	%f210, %f209, %f161, %f160;
	add.f32 	%f211, %f210, 0fCB40007F;
	neg.f32 	%f212, %f211;
	fma.rn.f32 	%f213, %f207, 0f3FB8AA3B, %f212;
	fma.rn.f32 	%f214, %f207, 0f32A57060, %f213;
	mov.b32 	%r41, %f210;
	shl.b32 	%r42, %r41, 23;
	mov.b32 	%f215, %r42;
	ex2.approx.ftz.f32 	%f216, %f214;
	fma.rn.f32 	%f276, %f216, %f215, %f201;
	add.s32 	%r52, %r52, 4;
$L__BB0_8:
	setp.eq.s32 	%p6, %r3, 0;
	@%p6 bra 	$L__BB0_13;
	setp.eq.s32 	%p7, %r3, 1;
	@%p7 bra 	$L__BB0_11;
	mul.wide.u32 	%rd14, %r52, 4;
	add.s64 	%rd15, %rd1, %rd14;
	ld.global.f32 	%f218, [%rd15];
	sub.f32 	%f219, %f2, %f218;
	div.rn.f32 	%f220, %f219, %f15;
	neg.f32 	%f221, %f220;
	mul.f32 	%f222, %f220, %f221;
	mul.f32 	%f223, %f222, 0f3F000000;
	fma.rn.f32 	%f224, %f223, 0f3BBB989D, 0f3F000000;
	cvt.sat.f32.f32 	%f225, %f224;
	mov.f32 	%f226, 0f4B400001;
	mov.f32 	%f227, 0f437C0000;
	fma.rm.f32 	%f228, %f225, %f227, %f226;
	add.f32 	%f229, %f228, 0fCB40007F;
	neg.f32 	%f230, %f229;
	fma.rn.f32 	%f231, %f223, 0f3FB8AA3B, %f230;
	fma.rn.f32 	%f232, %f223, 0f32A57060, %f231;
	mov.b32 	%r43, %f228;
	shl.b32 	%r44, %r43, 23;
	mov.b32 	%f233, %r44;
	ex2.approx.ftz.f32 	%f234, %f232;
	fma.rn.f32 	%f235, %f234, %f233, %f276;
	ld.global.f32 	%f236, [%rd15+4];
	sub.f32 	%f237, %f2, %f236;
	div.rn.f32 	%f238, %f237, %f15;
	neg.f32 	%f239, %f238;
	mul.f32 	%f240, %f238, %f239;
	mul.f32 	%f241, %f240, 0f3F000000;
	fma.rn.f32 	%f242, %f241, 0f3BBB989D, 0f3F000000;
	cvt.sat.f32.f32 	%f243, %f242;
	fma.rm.f32 	%f244, %f243, %f227, %f226;
	add.f32 	%f245, %f244, 0fCB40007F;
	neg.f32 	%f246, %f245;
	fma.rn.f32 	%f247, %f241, 0f3FB8AA3B, %f246;
	fma.rn.f32 	%f248, %f241, 0f32A57060, %f247;
	mov.b32 	%r45, %f244;
	shl.b32 	%r46, %r45, 23;
	mov.b32 	%f249, %r46;
	ex2.approx.ftz.f32 	%f250, %f248;
	fma.rn.f32 	%f276, %f250, %f249, %f235;
	add.s32 	%r52, %r52, 2;
$L__BB0_11:
	setp.eq.s32 	%p8, %r5, 0;
	@%p8 bra 	$L__BB0_13;
	mul.wide.u32 	%rd16, %r52, 4;
	add.s64 	%rd17, %rd1, %rd16;
	ld.global.f32 	%f251, [%rd17];
	sub.f32 	%f252, %f2, %f251;
	div.rn.f32 	%f253, %f252, %f15;
	neg.f32 	%f254, %f253;
	mul.f32 	%f255, %f253, %f254;
	mul.f32 	%f256, %f255, 0f3F000000;
	fma.rn.f32 	%f257, %f256, 0f3BBB989D, 0f3F000000;
	cvt.sat.f32.f32 	%f258, %f257;
	mov.f32 	%f259, 0f4B400001;
	mov.f32 	%f260, 0f437C0000;
	fma.rm.f32 	%f261, %f258, %f260, %f259;
	add.f32 	%f262, %f261, 0fCB40007F;
	neg.f32 	%f263, %f262;
	fma.rn.f32 	%f264, %f256, 0f3FB8AA3B, %f263;
	fma.rn.f32 	%f265, %f256, 0f32A57060, %f264;
	mov.b32 	%r47, %f261;
	shl.b32 	%r48, %r47, 23;
	mov.b32 	%f266, %r48;
	ex2.approx.ftz.f32 	%f267, %f265;
	fma.rn.f32 	%f276, %f267, %f266, %f276;
$L__BB0_13:
	mul.f32 	%f268, %f276, %f1;
	add.s64 	%rd19, %rd3, %rd10;
	st.global.f32 	[%rd19], %f268;
	add.s32 	%r49, %r49, 1;
	setp.ne.s32 	%p9, %r49, %r16;
	@%p9 bra 	$L__BB0_2;
$L__BB0_14:
	ret;

}


// ===== COMPILED SASS (sm_100) =====

	.target	sm_100

	.elftype	@"ET_EXEC"


//--------------------- .note.nv.tkinfo           --------------------------
	.section	.note.nv.tkinfo,"",@"SHT_NOTE"
	.sectionflags	@"SHF_NOTE_NV_TKINFO"
	.tkinfo
        /*0018*/ 	.word	0x00000002
        /*0030*/ 	.string	""
        /*0030*/ 	.string	"ptxas"
        /*0030*/ 	.string	"Cuda compilation tools, release 13.0, V13.0.88"
        /*0030*/ 	.string	"Build cuda_13.0.r13.0/compiler.36424714_0"
        /*0030*/ 	.string	"-arch sm_100 -m 64 "



//--------------------- .note.nv.cuinfo           --------------------------
	.section	.note.nv.cuinfo,"",@"SHT_NOTE"
	.sectionflags	@"SHF_NOTE_NV_CUINFO"
        /*0018*/ 	.short	0x0002
        /*001a*/ 	.short	0x0064
        /*001c*/ 	.short	0x0082
	.zero		2


//--------------------- .nv.info                  --------------------------
	.section	.nv.info,"",@"SHT_CUDA_INFO"
	.align	4


	//----- nvinfo : EIATTR_REGCOUNT
	.align		4
        /*0000*/ 	.byte	0x04, 0x2f
        /*0002*/ 	.short	(.L_1 - .L_0)
	.align		4
.L_0:
        /*0004*/ 	.word	index@(_Z3f_hifPKfPfPb)
        /*0008*/ 	.word	0x00000016


	//----- nvinfo : EIATTR_FRAME_SIZE
	.align		4
.L_1:
        /*000c*/ 	.byte	0x04, 0x11
        /*000e*/ 	.short	(.L_3 - .L_2)
	.align		4
.L_2:
        /*0010*/ 	.word	index@($__internal_1_$__cuda_sm3x_div_rn_noftz_f32_slowpath)
        /*0014*/ 	.word	0x00000000


	//----- nvinfo : EIATTR_FRAME_SIZE
	.align		4
.L_3:
        /*0018*/ 	.byte	0x04, 0x11
        /*001a*/ 	.short	(.L_5 - .L_4)
	.align		4
.L_4:
        /*001c*/ 	.word	index@($__internal_0_$__cuda_sm20_rcp_rn_f32_slowpath)
        /*0020*/ 	.word	0x00000000


	//----- nvinfo : EIATTR_FRAME_SIZE
	.align		4
.L_5:
        /*0024*/ 	.byte	0x04, 0x11
        /*0026*/ 	.short	(.L_7 - .L_6)
	.align		4
.L_6:
        /*0028*/ 	.word	index@(_Z3f_hifPKfPfPb)
        /*002c*/ 	.word	0x00000000


	//----- nvinfo : EIATTR_MIN_STACK_SIZE
	.align		4
.L_7:
        /*0030*/ 	.byte	0x04, 0x12
        /*0032*/ 	.short	(.L_9 - .L_8)
	.align		4
.L_8:
        /*0034*/ 	.word	index@(_Z3f_hifPKfPfPb)
        /*0038*/ 	.word	0x00000000
.L_9:


//--------------------- .nv.compat                --------------------------
	.section	.nv.compat,"",@"SHT_CUDA_COMPAT_INFO"
	.align	4
        /*0000*/ 	.byte	0x02, 0x09, 0x00, 0x00, 0x02, 0x02, 0x01, 0x00, 0x02, 0x05, 0x05, 0x00, 0x03, 0x07, 0x01, 0x01
        /*0010*/ 	.byte	0x02, 0x03, 0x00, 0x00, 0x02, 0x06, 0x01, 0x00, 0x04, 0x0b, 0x08, 0x00, 0x01, 0x00, 0x00, 0x00
        /*0020*/ 	.byte	0x00, 0x00, 0x00, 0x00


//--------------------- .nv.info._Z3f_hifPKfPfPb  --------------------------
	.section	.nv.info._Z3f_hifPKfPfPb,"",@"SHT_CUDA_INFO"
	.sectionflags	@""
	.align	4


	//----- nvinfo : EIATTR_CUDA_API_VERSION
	.align		4
        /*0000*/ 	.byte	0x04, 0x37
        /*0002*/ 	.short	(.L_11 - .L_10)
.L_10:
        /*0004*/ 	.word	0x00000082


	//----- nvinfo : EIATTR_KPARAM_INFO
	.align		4
.L_11:
        /*0008*/ 	.byte	0x04, 0x17
        /*000a*/ 	.short	(.L_13 - .L_12)
.L_12:
        /*000c*/ 	.word	0x00000000
        /*0010*/ 	.short	0x0004
        /*0012*/ 	.short	0x0018
        /*0014*/ 	.byte	0x00, 0xf5, 0x21, 0x00


	//----- nvinfo : EIATTR_KPARAM_INFO
	.align		4
.L_13:
        /*0018*/ 	.byte	0x04, 0x17
        /*001a*/ 	.short	(.L_15 - .L_14)
.L_14:
        /*001c*/ 	.word	0x00000000
        /*0020*/ 	.short	0x0003
        /*0022*/ 	.short	0x0010
        /*0024*/ 	.byte	0x00, 0xf5, 0x21, 0x00


	//----- nvinfo : EIATTR_KPARAM_INFO
	.align		4
.L_15:
        /*0028*/ 	.byte	0x04, 0x17
        /*002a*/ 	.short	(.L_17 - .L_16)
.L_16:
        /*002c*/ 	.word	0x00000000
        /*0030*/ 	.short	0x0002
        /*0032*/ 	.short	0x0008
        /*0034*/ 	.byte	0x00, 0xf5, 0x21, 0x00


	//----- nvinfo : EIATTR_KPARAM_INFO
	.align		4
.L_17:
        /*0038*/ 	.byte	0x04, 0x17
        /*003a*/ 	.short	(.L_19 - .L_18)
.L_18:
        /*003c*/ 	.word	0x00000000
        /*0040*/ 	.short	0x0001
        /*0042*/ 	.short	0x0004
        /*0044*/ 	.byte	0x00, 0xf0, 0x11, 0x00


	//----- nvinfo : EIATTR_KPARAM_INFO
	.align		4
.L_19:
        /*0048*/ 	.byte	0x04, 0x17
        /*004a*/ 	.short	(.L_21 - .L_20)
.L_20:
        /*004c*/ 	.word	0x00000000
        /*0050*/ 	.short	0x0000
        /*0052*/ 	.short	0x0000
        /*0054*/ 	.byte	0x00, 0xf0, 0x11, 0x00


	//----- nvinfo : EIATTR_SPARSE_MMA_MASK
	.align		4
.L_21:
        /*0058*/ 	.byte	0x03, 0x50
        /*005a*/ 	.short	0x0000


	//----- nvinfo : EIATTR_MAXREG_COUNT
	.align		4
        /*005c*/ 	.byte	0x03, 0x1b
        /*005e*/ 	.short	0x00ff


	//----- nvinfo : EIATTR_MERCURY_ISA_VERSION
	.align		4
        /*0060*/ 	.byte	0x03, 0x5f
        /*0062*/ 	.short	0x0101


	//----- nvinfo : EIATTR_VRC_CTA_INIT_COUNT
	.align		4
        /*0064*/ 	.byte	0x02, 0x4a
	.zero		1
	.zero		1


	//----- nvinfo : EIATTR_EXIT_INSTR_OFFSETS
	.align		4
        /*0068*/ 	.byte	0x04, 0x1c
        /*006a*/ 	.short	(.L_23 - .L_22)


	//   ....[0]....
.L_22:
        /*006c*/ 	.word	0x00000070


	//   ....[1]....
        /*0070*/ 	.word	0x00001c30


	//----- nvinfo : EIATTR_CRS_STACK_SIZE
	.align		4
.L_23:
        /*0074*/ 	.byte	0x04, 0x1e
        /*0076*/ 	.short	(.L_25 - .L_24)
.L_24:
        /*0078*/ 	.word	0x00000000


	//----- nvinfo : EIATTR_CBANK_PARAM_SIZE
	.align		4
.L_25:
        /*007c*/ 	.byte	0x03, 0x19
        /*007e*/ 	.short	0x0020


	//----- nvinfo : EIATTR_PARAM_CBANK
	.align		4
        /*0080*/ 	.byte	0x04, 0x0a
        /*0082*/ 	.short	(.L_27 - .L_26)
	.align		4
.L_26:
        /*0084*/ 	.word	index@(.nv.constant0._Z3f_hifPKfPfPb)
        /*0088*/ 	.short	0x0380
        /*008a*/ 	.short	0x0020


	//----- nvinfo : EIATTR_SW_WAR
	.align		4
.L_27:
        /*008c*/ 	.byte	0x04, 0x36
        /*008e*/ 	.short	(.L_29 - .L_28)
.L_28:
        /*0090*/ 	.word	0x00000008
.L_29:


//--------------------- .nv.callgraph             --------------------------
	.section	.nv.callgraph,"",@"SHT_CUDA_CALLGRAPH"
	.align	4
	.sectionentsize	8
	.align		4
        /*0000*/ 	.word	0x00000000
	.align		4
        /*0004*/ 	.word	0xffffffff
	.align		4
        /*0008*/ 	.word	0x00000000
	.align		4
        /*000c*/ 	.word	0xfffffffe
	.align		4
        /*0010*/ 	.word	0x00000000
	.align		4
        /*0014*/ 	.word	0xfffffffd
	.align		4
        /*0018*/ 	.word	0x00000000
	.align		4
        /*001c*/ 	.word	0xfffffffc


//--------------------- .text._Z3f_hifPKfPfPb     --------------------------
	.section	.text._Z3f_hifPKfPfPb,"ax",@progbits
	.align	128
        .global         _Z3f_hifPKfPfPb
        .type           _Z3f_hifPKfPfPb,@function
        .size           _Z3f_hifPKfPfPb,(.L_x_36 - _Z3f_hifPKfPfPb)
        .other          _Z3f_hifPKfPfPb,@"STO_CUDA_ENTRY STV_DEFAULT"
_Z3f_hifPKfPfPb:
.text._Z3f_hifPKfPfPb:
[----:B------:R-:W-:Y:S08]  /*0000*/  LDC R1, c[0x0][0x37c] ;  /* 0x0000df00ff017b82 */ /* 0x000ff00000000800 */
[----:B------:R-:W0:Y:S01]  /*0010*/  LDC R4, c[0x0][0x380] ;  /* 0x0000e000ff047b82 */ /* 0x000e220000000800 */
[----:B------:R-:W1:Y:S01]  /*0020*/  LDCU.64 UR12, c[0x0][0x358] ;  /* 0x00006b00ff0c77ac */ /* 0x000e620008000a00 */
[----:B------:R-:W-:-:S06]  /*0030*/  HFMA2 R0, -RZ, RZ, 0, 5.9604644775390625e-08 ;  /* 0x00000001ff007431 */ /* 0x000fcc00000001ff */
[----:B------:R-:W1:Y:S01]  /*0040*/  LDC.64 R2, c[0x0][0x398] ;  /* 0x0000e600ff027b82 */ /* 0x000e620000000a00 */
[----:B0-----:R-:W-:Y:S01]  /*0050*/  ISETP.GE.AND P0, PT, R4, 0x1, PT ;  /* 0x000000010400780c */ /* 0x001fe20003f06270 */
[----:B-1----:R0:W-:-:S12]  /*0060*/  STG.E.U8 desc[UR12][R2.64], R0 ;  /* 0x0000000002007986 */ /* 0x0021d8000c10110c */
[----:B------:R-:W-:Y:S05]  /*0070*/  @!P0 EXIT ;  /* 0x000000000000894d */ /* 0x000fea0003800000 */
[----:B------:R-:W1:Y:S01]  /*0080*/  LDCU UR4, c[0x0][0x384] ;  /* 0x00007080ff0477ac */ /* 0x000e620008000800 */
[----:B0-----:R-:W-:-:S05]  /*0090*/  I2FP.F32.S32 R0, R4 ;  /* 0x0000000400007245 */ /* 0x001fca0000201400 */
[----:B-1----:R-:W-:-:S05]  /*00a0*/  FMUL R0, R0, UR4 ;  /* 0x0000000400007c20 */ /* 0x002fca0008400000 */
[----:B------:R-:W-:-:S04]  /*00b0*/  IADD3 R2, PT, PT, R0, 0x1800000, RZ ;  /* 0x0180000000027810 */ /* 0x000fc80007ffe0ff */
[----:B------:R-:W-:-:S04]  /*00c0*/  LOP3.LUT R2, R2, 0x7f800000, RZ, 0xc0, !PT ;  /* 0x7f80000002027812 */ /* 0x000fc800078ec0ff */
[----:B------:R-:W-:-:S13]  /*00d0*/  ISETP.GT.U32.AND P0, PT, R2, 0x1ffffff, PT ;  /* 0x01ffffff0200780c */ /* 0x000fda0003f04070 */
[----:B------:R-:W-:Y:S05]  /*00e0*/  @P0 BRA `(.L_x_0) ;  /* 0x00000000000c0947 */ /* 0x000fea0003800000 */
[----:B------:R-:W-:-:S07]  /*00f0*/  MOV R2, 0x110 ;  /* 0x0000011000027802 */ /* 0x000fce0000000f00 */
[----:B------:R-:W-:Y:S05]  /*0100*/  CALL.REL.NOINC `($__internal_0_$__cuda_sm20_rcp_rn_f32_slowpath) ;  /* 0x0000001800cc7944 */ /* 0x000fea0003c00000 */
[----:B------:R-:W-:Y:S05]  /*0110*/  BRA `(.L_x_1) ;  /* 0x0000000000107947 */ /* 0x000fea0003800000 */
.L_x_0:
[----:B------:R-:W0:Y:S02]  /*0120*/  MUFU.RCP R3, R0 ;  /* 0x0000000000037308 */ /* 0x000e240000001000 */
[----:B0-----:R-:W-:-:S04]  /*0130*/  FFMA R2, R0, R3, -1 ;  /* 0xbf80000000027423 */ /* 0x001fc80000000003 */
[----:B------:R-:W-:-:S04]  /*0140*/  FADD.FTZ R2, -R2, -RZ ;  /* 0x800000ff02027221 */ /* 0x000fc80000010100 */
[----:B------:R-:W-:-:S07]  /*0150*/  FFMA R4, R3, R2, R3 ;  /* 0x0000000203047223 */ /* 0x000fce0000000003 */
.L_x_1:
[----:B------:R-:W0:Y:S01]  /*0160*/  F2F.F64.F32 R2, R4 ;  /* 0x0000000400027310 */ /* 0x000e220000201800 */
[----:B------:R-:W1:Y:S01]  /*0170*/  LDCU.64 UR4, c[0x0][0x388] ;  /* 0x00007100ff0477ac */ /* 0x000e620008000a00 */
[----:B------:R-:W-:Y:S01]  /*0180*/  MOV R6, RZ ;  /* 0x000000ff00067202 */ /* 0x000fe20000000f00 */
[----:B------:R-:W-:Y:S01]  /*0190*/  UMOV UR8, 0x33d3d180 ;  /* 0x33d3d18000087882 */ /* 0x000fe20000000000 */
[----:B------:R-:W-:Y:S01]  /*01a0*/  UMOV UR9, 0x3fd98845 ;  /* 0x3fd9884500097882 */ /* 0x000fe20000000000 */
[----:B------:R-:W2:Y:S01]  /*01b0*/  LDCU UR6, c[0x0][0x380] ;  /* 0x00007000ff0677ac */ /* 0x000ea20008000800 */
[----:B0-----:R-:W-:Y:S01]  /*01c0*/  DMUL R2, R2, UR8 ;  /* 0x0000000802027c28 */ /* 0x001fe20008000000 */
[----:B-1----:R-:W-:-:S05]  /*01d0*/  UIADD3 UR7, UP0, UPT, UR4, 0x10, URZ ;  /* 0x0000001004077890 */ /* 0x002fca000ff1e0ff */
[----:B------:R0:W1:Y:S01]  /*01e0*/  F2F.F32.F64 R7, R2 ;  /* 0x0000000200077310 */ /* 0x0000620000301000 */
[----:B------:R-:W-:Y:S02]  /*01f0*/  UIADD3.X UR8, UPT, UPT, URZ, UR5, URZ, UP0, !UPT ;  /* 0x00000005ff087290 */ /* 0x000fe400087fe4ff */
[----:B--2---:R-:W-:Y:S02]  /*0200*/  ULOP3.LUT UR4, UR6, 0x7, URZ, 0xc0, !UPT ;  /* 0x0000000706047892 */ /* 0x004fe4000f8ec0ff */
[----:B------:R-:W-:Y:S02]  /*0210*/  ULOP3.LUT UR10, UR6, 0x7ffffff8, URZ, 0xc0, !UPT ;  /* 0x7ffffff8060a7892 */ /* 0x000fe4000f8ec0ff */
[----:B------:R-:W-:Y:S02]  /*0220*/  ULOP3.LUT UR5, UR6, 0x3, URZ, 0xc0, !UPT ;  /* 0x0000000306057892 */ /* 0x000fe4000f8ec0ff */
[----:B------:R-:W-:Y:S02]  /*0230*/  UIADD3 UR6, UPT, UPT, UR4, -0x1, URZ ;  /* 0xffffffff04067890 */ /* 0x000fe4000fffe0ff */
[----:B0-----:R-:W-:-:S12]  /*0240*/  UIADD3 UR9, UPT, UPT, -UR10, URZ, URZ ;  /* 0x000000ff0a097290 */ /* 0x001fd8000fffe1ff */
.L_x_22:
[----:B0-----:R-:W0:Y:S01]  /*0250*/  LDC.64 R2, c[0x0][0x388] ;  /* 0x0000e200ff027b82 */ /* 0x001e220000000a00 */
[----:B------:R-:W2:Y:S01]  /*0260*/  LDCU UR4, c[0x0][0x380] ;  /* 0x00007000ff0477ac */ /* 0x000ea20008000800 */
[----:B0-----:R-:W-:-:S05]  /*0270*/  IMAD.WIDE.U32 R2, R6, 0x4, R2 ;  /* 0x0000000406027825 */ /* 0x001fca00078e0002 */
[----:B------:R0:W5:Y:S01]  /*0280*/  LDG.E R5, desc[UR12][R2.64] ;  /* 0x0000000c02057981 */ /* 0x000162000c1e1900 */
[----:B---3--:R-:W3:Y:S01]  /*0290*/  LDC R0, c[0x0][0x384] ;  /* 0x0000e100ff007b82 */ /* 0x008ee20000000800 */
[----:B--2---:R-:W-:Y:S01]  /*02a0*/  UISETP.GE.U32.AND UP0, UPT, UR4, 0x8, UPT ;  /* 0x000000080400788c */ /* 0x004fe2000bf06070 */
[----:B------:R-:W-:Y:S02]  /*02b0*/  MOV R4, R6 ;  /* 0x0000000600047202 */ /* 0x000fe40000000f00 */
[----:B------:R-:W-:Y:S02]  /*02c0*/  IADD3 R6, PT, PT, R6, 0x1, RZ ;  /* 0x0000000106067810 */ /* 0x000fe40007ffe0ff */
[----:B------:R-:W-:Y:S02]  /*02d0*/  MOV R12, RZ ;  /* 0x000000ff000c7202 */ /* 0x000fe40000000f00 */
[----:B------:R-:W-:Y:S02]  /*02e0*/  ISETP.NE.AND P2, PT, R6, UR4, PT ;  /* 0x0000000406007c0c */ /* 0x000fe4000bf45270 */
[----:B------:R-:W-:Y:S01]  /*02f0*/  MOV R17, RZ ;  /* 0x000000ff00117202 */ /* 0x000fe20000000f00 */
[----:B0-----:R-:W-:Y:S10]  /*0300*/  BRA.U !UP0, `(.L_x_2) ;  /* 0x0000000d08287547 */ /* 0x001ff4000b800000 */
[----:B------:R-:W0:Y:S01]  /*0310*/  LDC R17, c[0x0][0x384] ;  /* 0x0000e100ff117b82 */ /* 0x000e220000000800 */
[----:B------:R-:W-:Y:S01]  /*0320*/  HFMA2 R12, -RZ, RZ, 0, 0 ;  /* 0x00000000ff0c7431 */ /* 0x000fe200000001ff */
[----:B------:R-:W-:Y:S01]  /*0330*/  MOV R14, UR7 ;  /* 0x00000007000e7c02 */ /* 0x000fe20008000f00 */
[----:B------:R-:W-:Y:S01]  /*0340*/  UMOV UR4, UR9 ;  /* 0x0000000900047c82 */ /* 0x000fe20008000000 */
[----:B------:R-:W-:-:S07]  /*0350*/  MOV R15, UR8 ;  /* 0x00000008000f7c02 */ /* 0x000fce0008000f00 */
.L_x_11:
[----:B------:R-:W2:Y:S01]  /*0360*/  LDG.E R2, desc[UR12][R14.64+-0x10] ;  /* 0xfffff00c0e027981 */ /* 0x000ea2000c1e1900 */
[----:B0-----:R-:W0:Y:S02]  /*0370*/  MUFU.RCP R8, R17 ;  /* 0x0000001100087308 */ /* 0x001e240000001000 */
[----:B0-----:R-:W-:-:S04]  /*0380*/  FFMA R9, R8, -R17, 1 ;  /* 0x3f80000008097423 */ /* 0x001fc80000000811 */
[----:B------:R-:W-:Y:S01]  /*0390*/  FFMA R8, R8, R9, R8 ;  /* 0x0000000908087223 */ /* 0x000fe20000000008 */
[----:B--2--5:R-:W-:-:S04]  /*03a0*/  FADD R3, R5, -R2 ;  /* 0x8000000205037221 */ /* 0x024fc80000000000 */
[----:B------:R-:W0:Y:S01]  /*03b0*/  FCHK P0, R3, R17 ;  /* 0x0000001103007302 */ /* 0x000e220000000000 */
[----:B------:R-:W-:-:S04]  /*03c0*/  FFMA R2, R3, R8, RZ ;  /* 0x0000000803027223 */ /* 0x000fc800000000ff */
[----:B------:R-:W-:-:S04]  /*03d0*/  FFMA R9, R2, -R17, R3 ;  /* 0x8000001102097223 */ /* 0x000fc80000000003 */
[----:B------:R-:W-:Y:S01]  /*03e0*/  FFMA R2, R8, R9, R2 ;  /* 0x0000000908027223 */ /* 0x000fe20000000002 */
[----:B0-----:R-:W-:Y:S06]  /*03f0*/  @!P0 BRA `(.L_x_3) ;  /* 0x0000000000088947 */ /* 0x001fec0003800000 */
[----:B------:R-:W-:-:S07]  /*0400*/  MOV R8, 0x420 ;  /* 0x0000042000087802 */ /* 0x000fce0000000f00 */
[----:B-1-3--:R-:W-:Y:S05]  /*0410*/  CALL.REL.NOINC `($__internal_1_$__cuda_sm3x_div_rn_noftz_f32_slowpath) ;  /* 0x0000001800d87944 */ /* 0x00afea0003c00000 */
.L_x_3:
[----:B------:R-:W2:Y:S01]  /*0420*/  LDG.E R8, desc[UR12][R14.64+-0xc] ;  /* 0xfffff40c0e087981 */ /* 0x000ea2000c1e1900 */
[----:B------:R-:W-:Y:S02]  /*0430*/  HFMA2 R3, -RZ, RZ, 0.96630859375, -0.0022525787353515625 ;  /* 0x3bbb989dff037431 */ /* 0x000fe400000001ff */
[----:B------:R-:W-:Y:S01]  /*0440*/  FMUL.D2 R2, R2, -R2 ;  /* 0x8000000202027220 */ /* 0x000fe20000300000 */
[----:B------:R-:W-:Y:S01]  /*0450*/  MOV R10, 0x437c0000 ;  /* 0x437c0000000a7802 */ /* 0x000fe20000000f00 */
[----:B------:R-:W0:Y:S02]  /*0460*/  MUFU.RCP R16, R17 ;  /* 0x0000001100107308 */ /* 0x000e240000001000 */
[----:B------:R-:W-:-:S04]  /*0470*/  FFMA.SAT R3, R2, R3, 0.5 ;  /* 0x3f00000002037423 */ /* 0x000fc80000002003 */
[----:B------:R-:W-:-:S04]  /*0480*/  FFMA.RM R3, R3, R10, 12582913 ;  /* 0x4b40000103037423 */ /* 0x000fc8000000400a */
[C---:B------:R-:W-:Y:S01]  /*0490*/  FADD R9, R3.reuse, -12583039 ;  /* 0xcb40007f03097421 */ /* 0x040fe20000000000 */
[----:B------:R-:W-:Y:S01]  /*04a0*/  SHF.L.U32 R3, R3, 0x17, RZ ;  /* 0x0000001703037819 */ /* 0x000fe200000006ff */
[----:B0-----:R-:W-:Y:S02]  /*04b0*/  FFMA R11, R16, -R17, 1 ;  /* 0x3f800000100b7423 */ /* 0x001fe40000000811 */
[----:B------:R-:W-:-:S04]  /*04c0*/  FFMA R9, R2, 1.4426950216293334961, -R9 ;  /* 0x3fb8aa3b02097823 */ /* 0x000fc80000000809 */
[----:B------:R-:W-:Y:S01]  /*04d0*/  FFMA R9, R2, 1.925963033500011079e-08, R9 ;  /* 0x32a5706002097823 */ /* 0x000fe20000000009 */
[----:B------:R-:W-:-:S05]  /*04e0*/  FFMA R2, R16, R11, R16 ;  /* 0x0000000b10027223 */ /* 0x000fca0000000010 */
[----:B------:R-:W0:Y:S02]  /*04f0*/  MUFU.EX2 R9, R9 ;  /* 0x0000000900097308 */ /* 0x000e240000000800 */
[----:B0-----:R-:W-:Y:S01]  /*0500*/  FFMA R12, R3, R9, R12 ;  /* 0x00000009030c7223 */ /* 0x001fe2000000000c */
[----:B--2---:R-:W-:-:S05]  /*0510*/  FADD R10, R5, -R8 ;  /* 0x80000008050a7221 */ /* 0x004fca0000000000 */
[----:B------:R-:W0:Y:S01]  /*0520*/  FCHK P0, R10, R17 ;  /* 0x000000110a007302 */ /* 0x000e220000000000 */
[----:B------:R-:W-:-:S04]  /*0530*/  FFMA R11, R2, R10, RZ ;  /* 0x0000000a020b7223 */ /* 0x000fc800000000ff */
[----:B------:R-:W-:-:S04]  /*0540*/  FFMA R8, R11, -R17, R10 ;  /* 0x800000110b087223 */ /* 0x000fc8000000000a */
[----:B------:R-:W-:Y:S01]  /*0550*/  FFMA R2, R2, R8, R11 ;  /* 0x0000000802027223 */ /* 0x000fe2000000000b */
[----:B0-----:R-:W-:Y:S06]  /*0560*/  @!P0 BRA `(.L_x_4) ;  /* 0x00000000000c8947 */ /* 0x001fec0003800000 */
[----:B------:R-:W-:Y:S02]  /*0570*/  MOV R3, R10 ;  /* 0x0000000a00037202 */ /* 0x000fe40000000f00 */
[----:B------:R-:W-:-:S07]  /*0580*/  MOV R8, 0x5a0 ;  /* 0x000005a000087802 */ /* 0x000fce0000000f00 */
[----:B-1-3--:R-:W-:Y:S05]  /*0590*/  CALL.REL.NOINC `($__internal_1_$__cuda_sm3x_div_rn_noftz_f32_slowpath) ;  /* 0x0000001800787944 */ /* 0x00afea0003c00000 */
.L_x_4:
[----:B------:R-:W2:Y:S01]  /*05a0*/  LDG.E R8, desc[UR12][R14.64+-0x8] ;  /* 0xfffff80c0e087981 */ /* 0x000ea2000c1e1900 */
[----:B------:R-:W-:Y:S01]  /*05b0*/  MOV R3, 0x3bbb989d ;  /* 0x3bbb989d00037802 */ /* 0x000fe20000000f00 */
[----:B------:R-:W-:Y:S01]  /*05c0*/  FMUL.D2 R2, R2, -R2 ;  /* 0x8000000202027220 */ /* 0x000fe20000300000 */
[----:B------:R-:W-:Y:S01]  /*05d0*/  MOV R10, 0x437c0000 ;  /* 0x437c0000000a7802 */ /* 0x000fe20000000f00 */
[----:B------:R-:W0:Y:S02]  /*05e0*/  MUFU.RCP R16, R17 ;  /* 0x0000001100107308 */ /* 0x000e240000001000 */
[----:B------:R-:W-:-:S04]  /*05f0*/  FFMA.SAT R3, R2, R3, 0.5 ;  /* 0x3f00000002037423 */ /* 0x000fc80000002003 */
[----:B------:R-:W-:-:S04]  /*0600*/  FFMA.RM R3, R3, R10, 12582913 ;  /* 0x4b40000103037423 */ /* 0x000fc8000000400a */
[C---:B------:R-:W-:Y:S01]  /*0610*/  FADD R9, R3.reuse, -12583039 ;  /* 0xcb40007f03097421 */ /* 0x040fe20000000000 */
[----:B------:R-:W-:-:S03]  /*0620*/  SHF.L.U32 R3, R3, 0x17, RZ ;  /* 0x0000001703037819 */ /* 0x000fc600000006ff */
[----:B------:R-:W-:Y:S01]  /*0630*/  FFMA R9, R2, 1.4426950216293334961, -R9 ;  /* 0x3fb8aa3b02097823 */ /* 0x000fe20000000809 */
[----:B0-----:R-:W-:-:S03]  /*0640*/  FFMA R11, R16, -R17, 1 ;  /* 0x3f800000100b7423 */ /* 0x001fc60000000811 */
        /* <DEDUP_REMOVED lines=13> */
.L_x_5:
        /* <DEDUP_REMOVED lines=24> */
.L_x_6:
        /* <DEDUP_REMOVED lines=24> */
.L_x_7:
        /* <DEDUP_REMOVED lines=24> */
.L_x_8:
        /* <DEDUP_REMOVED lines=24> */
.L_x_9:
        /* <DEDUP_REMOVED lines=24> */
.L_x_10:
[----:B------:R-:W-:Y:S01]  /*0ea0*/  MOV R3, 0x3bbb989d ;  /* 0x3bbb989d00037802 */ /* 0x000fe20000000f00 */
[----:B------:R-:W-:Y:S01]  /*0eb0*/  FMUL.D2 R2, R2, -R2 ;  /* 0x8000000202027220 */ /* 0x000fe20000300000 */
[----:B------:R-:W-:Y:S01]  /*0ec0*/  MOV R8, 0x437c0000 ;  /* 0x437c000000087802 */ /* 0x000fe20000000f00 */
[----:B------:R-:W-:Y:S01]  /*0ed0*/  UIADD3 UR4, UPT, UPT, UR4, 0x8, URZ ;  /* 0x0000000804047890 */ /* 0x000fe2000fffe0ff */
[----:B------:R-:W-:Y:S01]  /*0ee0*/  IADD3 R14, P0, PT, R14, 0x20, RZ ;  /* 0x000000200e0e7810 */ /* 0x000fe20007f1e0ff */
[----:B------:R-:W-:Y:S02]  /*0ef0*/  FFMA.SAT R3, R2, R3, 0.5 ;  /* 0x3f00000002037423 */ /* 0x000fe40000002003 */
[----:B------:R-:W-:Y:S01]  /*0f00*/  UISETP.NE.AND UP0, UPT, UR4, URZ, UPT ;  /* 0x000000ff0400728c */ /* 0x000fe2000bf05270 */
[----:B------:R-:W-:Y:S01]  /*0f10*/  IADD3.X R15, PT, PT, RZ, R15, RZ, P0, !PT ;  /* 0x0000000fff0f7210 */ /* 0x000fe200007fe4ff */
[----:B------:R-:W-:-:S04]  /*0f20*/  FFMA.RM R3, R3, R8, 12582913 ;  /* 0x4b40000103037423 */ /* 0x000fc80000004008 */
[C---:B------:R-:W-:Y:S01]  /*0f30*/  FADD R9, R3.reuse, -12583039 ;  /* 0xcb40007f03097421 */ /* 0x040fe20000000000 */
[----:B------:R-:W-:-:S03]  /*0f40*/  SHF.L.U32 R3, R3, 0x17, RZ ;  /* 0x0000001703037819 */ /* 0x000fc600000006ff */
[----:B------:R-:W-:-:S04]  /*0f50*/  FFMA R9, R2, 1.4426950216293334961, -R9 ;  /* 0x3fb8aa3b02097823 */ /* 0x000fc80000000809 */
[----:B------:R-:W-:-:S06]  /*0f60*/  FFMA R9, R2, 1.925963033500011079e-08, R9 ;  /* 0x32a5706002097823 */ /* 0x000fcc0000000009 */
[----:B------:R-:W0:Y:S02]  /*0f70*/  MUFU.EX2 R9, R9 ;  /* 0x0000000900097308 */ /* 0x000e240000000800 */
[----:B0-----:R-:W-:Y:S01]  /*0f80*/  FFMA R12, R3, R9, R12 ;  /* 0x00000009030c7223 */ /* 0x001fe2000000000c */
[----:B------:R-:W-:Y:S06]  /*0f90*/  BRA.U UP0, `(.L_x_11) ;  /* 0xfffffff100f07547 */ /* 0x000fec000b83ffff */
[----:B------:R-:W-:-:S07]  /*0fa0*/  MOV R17, UR10 ;  /* 0x0000000a00117c02 */ /* 0x000fce0008000f00 */
.L_x_2:
[----:B------:R-:W0:Y:S02]  /*0fb0*/  LDCU UR4, c[0x0][0x380] ;  /* 0x00007000ff0477ac */ /* 0x000e240008000800 */
[----:B0-----:R-:W-:-:S09]  /*0fc0*/  ULOP3.LUT UP0, URZ, UR4, 0x7, URZ, 0xc0, !UPT ;  /* 0x0000000704ff7892 */ /* 0x001fd2000f80c0ff */
[----:B------:R-:W-:Y:S05]  /*0fd0*/  BRA.U !UP0, `(.L_x_12) ;  /* 0x0000000d08007547 */ /* 0x000fea000b800000 */
[----:B------:R-:W-:-:S09]  /*0fe0*/  UISETP.GE.U32.AND UP0, UPT, UR6, 0x3, UPT ;  /* 0x000000030600788c */ /* 0x000fd2000bf06070 */
[----:B------:R-:W-:Y:S05]  /*0ff0*/  BRA.U !UP0, `(.L_x_13) ;  /* 0x00000005089c7547 */ /* 0x000fea000b800000 */
[----:B------:R-:W0:Y:S08]  /*1000*/  LDC.64 R14, c[0x0][0x388] ;  /* 0x0000e200ff0e7b82 */ /* 0x000e300000000a00 */
[----:B------:R-:W2:Y:S01]  /*1010*/  LDC R9, c[0x0][0x384] ;  /* 0x0000e100ff097b82 */ /* 0x000ea20000000800 */
[----:B0-----:R-:W-:-:S05]  /*1020*/  IMAD.WIDE.U32 R14, R17, 0x4, R14 ;  /* 0x00000004110e7825 */ /* 0x001fca00078e000e */
[----:B------:R-:W4:Y:S01]  /*1030*/  LDG.E R2, desc[UR12][R14.64] ;  /* 0x0000000c0e027981 */ /* 0x000f22000c1e1900 */
[----:B--2---:R-:W0:Y:S02]  /*1040*/  MUFU.RCP R8, R9 ;  /* 0x0000000900087308 */ /* 0x004e240000001000 */
[----:B0-----:R-:W-:Y:S01]  /*1050*/  FFMA R3, R8, -R9, 1 ;  /* 0x3f80000008037423 */ /* 0x001fe20000000809 */
[----:B----45:R-:W-:-:S03]  /*1060*/  FADD R10, R5, -R2 ;  /* 0x80000002050a7221 */ /* 0x030fc60000000000 */
[----:B------:R-:W-:Y:S02]  /*1070*/  FFMA R2, R8, R3, R8 ;  /* 0x0000000308027223 */ /* 0x000fe40000000008 */
[----:B------:R-:W0:Y:S02]  /*1080*/  FCHK P0, R10, R9 ;  /* 0x000000090a007302 */ /* 0x000e240000000000 */
[----:B------:R-:W-:-:S04]  /*1090*/  FFMA R3, R2, R10, RZ ;  /* 0x0000000a02037223 */ /* 0x000fc800000000ff */
[----:B------:R-:W-:-:S04]  /*10a0*/  FFMA R8, R3, -R9, R10 ;  /* 0x8000000903087223 */ /* 0x000fc8000000000a */
[----:B------:R-:W-:Y:S01]  /*10b0*/  FFMA R2, R2, R8, R3 ;  /* 0x0000000802027223 */ /* 0x000fe20000000003 */
[----:B0-----:R-:W-:Y:S06]  /*10c0*/  @!P0 BRA `(.L_x_14) ;  /* 0x00000000000c8947 */ /* 0x001fec0003800000 */
[----:B------:R-:W-:Y:S02]  /*10d0*/  MOV R3, R10 ;  /* 0x0000000a00037202 */ /* 0x000fe40000000f00 */
[----:B------:R-:W-:-:S07]  /*10e0*/  MOV R8, 0x1100 ;  /* 0x0000110000087802 */ /* 0x000fce0000000f00 */
[----:B-1-3--:R-:W-:Y:S05]  /*10f0*/  CALL.REL.NOINC `($__internal_1_$__cuda_sm3x_div_rn_noftz_f32_slowpath) ;  /* 0x0000000c00a07944 */ /* 0x00afea0003c00000 */
.L_x_14:
[----:B------:R-:W2:Y:S01]  /*1100*/  LDG.E R8, desc[UR12][R14.64+0x4] ;  /* 0x0000040c0e087981 */ /* 0x000ea2000c1e1900 */
[----:B------:R-:W0:Y:S01]  /*1110*/  LDC R13, c[0x0][0x384] ;  /* 0x0000e100ff0d7b82 */ /* 0x000e220000000800 */
[----:B------:R-:W-:Y:S02]  /*1120*/  HFMA2 R3, -RZ, RZ, 0.96630859375, -0.0022525787353515625 ;  /* 0x3bbb989dff037431 */ /* 0x000fe400000001ff */
[----:B------:R-:W-:Y:S01]  /*1130*/  FMUL.D2 R2, R2, -R2 ;  /* 0x8000000202027220 */ /* 0x000fe20000300000 */
[----:B------:R-:W-:-:S03]  /*1140*/  MOV R10, 0x437c0000 ;  /* 0x437c0000000a7802 */ /* 0x000fc60000000f00 */
[----:B------:R-:W-:-:S04]  /*1150*/  FFMA.SAT R3, R2, R3, 0.5 ;  /* 0x3f00000002037423 */ /* 0x000fc80000002003 */
[----:B------:R-:W-:-:S04]  /*1160*/  FFMA.RM R3, R3, R10, 12582913 ;  /* 0x4b40000103037423 */ /* 0x000fc8000000400a */
[C---:B------:R-:W-:Y:S01]  /*1170*/  FADD R9, R3.reuse, -12583039 ;  /* 0xcb40007f03097421 */ /* 0x040fe20000000000 */
[----:B------:R-:W-:-:S03]  /*1180*/  SHF.L.U32 R3, R3, 0x17, RZ ;  /* 0x0000001703037819 */ /* 0x000fc600000006ff */
[C---:B------:R-:W-:Y:S01]  /*1190*/  FFMA R9, R2.reuse, 1.4426950216293334961, -R9 ;  /* 0x3fb8aa3b02097823 */ /* 0x040fe20000000809 */
[----:B0-----:R-:W0:Y:S03]  /*11a0*/  MUFU.RCP R16, R13 ;  /* 0x0000000d00107308 */ /* 0x001e260000001000 */
[----:B------:R-:W-:-:S06]  /*11b0*/  FFMA R9, R2, 1.925963033500011079e-08, R9 ;  /* 0x32a5706002097823 */ /* 0x000fcc0000000009 */
[----:B------:R-:W4:Y:S01]  /*11c0*/  MUFU.EX2 R9, R9 ;  /* 0x0000000900097308 */ /* 0x000f220000000800 */
[----:B0-----:R-:W-:-:S04]  /*11d0*/  FFMA R11, R16, -R13, 1 ;  /* 0x3f800000100b7423 */ /* 0x001fc8000000080d */
[----:B------:R-:W-:Y:S01]  /*11e0*/  FFMA R2, R16, R11, R16 ;  /* 0x0000000b10027223 */ /* 0x000fe20000000010 */
[----:B----4-:R-:W-:Y:S01]  /*11f0*/  FFMA R12, R3, R9, R12 ;  /* 0x00000009030c7223 */ /* 0x010fe2000000000c */
[----:B--2---:R-:W-:-:S04]  /*1200*/  FADD R10, R5, -R8 ;  /* 0x80000008050a7221 */ /* 0x004fc80000000000 */
        /* <DEDUP_REMOVED lines=8> */
.L_x_15:
[----:B------:R-:W2:Y:S01]  /*1290*/  LDG.E R8, desc[UR12][R14.64+0x8] ;  /* 0x0000080c0e087981 */ /* 0x000ea2000c1e1900 */
[----:B------:R-:W0:Y:S01]  /*12a0*/  LDC R13, c[0x0][0x384] ;  /* 0x0000e100ff0d7b82 */ /* 0x000e220000000800 */
[----:B------:R-:W-:Y:S01]  /*12b0*/  MOV R3, 0x3bbb989d ;  /* 0x3bbb989d00037802 */ /* 0x000fe20000000f00 */
[----:B------:R-:W-:Y:S01]  /*12c0*/  FMUL.D2 R2, R2, -R2 ;  /* 0x8000000202027220 */ /* 0x000fe20000300000 */
[----:B------:R-:W-:-:S03]  /*12d0*/  MOV R10, 0x437c0000 ;  /* 0x437c0000000a7802 */ /* 0x000fc60000000f00 */
[----:B------:R-:W-:-:S04]  /*12e0*/  FFMA.SAT R3, R2, R3, 0.5 ;  /* 0x3f00000002037423 */ /* 0x000fc80000002003 */
[----:B------:R-:W-:-:S04]  /*12f0*/  FFMA.RM R3, R3, R10, 12582913 ;  /* 0x4b40000103037423 */ /* 0x000fc8000000400a */
[C---:B------:R-:W-:Y:S01]  /*1300*/  FADD R9, R3.reuse, -12583039 ;  /* 0xcb40007f03097421 */ /* 0x040fe20000000000 */
[----:B------:R-:W-:-:S03]  /*1310*/  SHF.L.U32 R3, R3, 0x17, RZ ;  /* 0x0000001703037819 */ /* 0x000fc600000006ff */
[----:B------:R-:W-:-:S04]  /*1320*/  FFMA R9, R2, 1.4426950216293334961, -R9 ;  /* 0x3fb8aa3b02097823 */ /* 0x000fc80000000809 */
[----:B------:R-:W-:Y:S01]  /*1330*/  FFMA R9, R2, 1.925963033500011079e-08, R9 ;  /* 0x32a5706002097823 */ /* 0x000fe20000000009 */
[----:B0-----:R-:W0:Y:S08]  /*1340*/  MUFU.RCP R16, R13 ;  /* 0x0000000d00107308 */ /* 0x001e300000001000 */
        /* <DEDUP_REMOVED lines=13> */
.L_x_16:
        /* <DEDUP_REMOVED lines=25> */
.L_x_17:
[----:B------:R-:W-:Y:S01]  /*15b0*/  MOV R3, 0x3bbb989d ;  /* 0x3bbb989d00037802 */ /* 0x000fe20000000f00 */
[----:B------:R-:W-:Y:S01]  /*15c0*/  FMUL.D2 R2, R2, -R2 ;  /* 0x8000000202027220 */ /* 0x000fe20000300000 */
[----:B------:R-:W-:Y:S02]  /*15d0*/  MOV R8, 0x437c0000 ;  /* 0x437c000000087802 */ /* 0x000fe40000000f00 */
[----:B------:R-:W-:Y:S01]  /*15e0*/  IADD3 R17, PT, PT, R17, 0x4, RZ ;  /* 0x0000000411117810 */ /* 0x000fe20007ffe0ff */
[----:B------:R-:W-:-:S04]  /*15f0*/  FFMA.SAT R3, R2, R3, 0.5 ;  /* 0x3f00000002037423 */ /* 0x000fc80000002003 */
[----:B------:R-:W-:-:S04]  /*1600*/  FFMA.RM R3, R3, R8, 12582913 ;  /* 0x4b40000103037423 */ /* 0x000fc80000004008 */
[C---:B------:R-:W-:Y:S01]  /*1610*/  FADD R9, R3.reuse, -12583039 ;  /* 0xcb40007f03097421 */ /* 0x040fe20000000000 */
[----:B------:R-:W-:-:S03]  /*1620*/  SHF.L.U32 R3, R3, 0x17, RZ ;  /* 0x0000001703037819 */ /* 0x000fc600000006ff */
[----:B------:R-:W-:-:S04]  /*1630*/  FFMA R9, R2, 1.4426950216293334961, -R9 ;  /* 0x3fb8aa3b02097823 */ /* 0x000fc80000000809 */
[----:B------:R-:W-:-:S06]  /*1640*/  FFMA R9, R2, 1.925963033500011079e-08, R9 ;  /* 0x32a5706002097823 */ /* 0x000fcc0000000009 */
[----:B------:R-:W0:Y:S02]  /*1650*/  MUFU.EX2 R9, R9 ;  /* 0x0000000900097308 */ /* 0x000e240000000800 */
[----:B0-----:R-:W-:-:S07]  /*1660*/  FFMA R12, R3, R9, R12 ;  /* 0x00000009030c7223 */ /* 0x001fce000000000c */
.L_x_13:
[----:B------:R-:W-:-:S09]  /*1670*/  UISETP.NE.AND UP0, UPT, UR5, URZ, UPT ;  /* 0x000000ff0500728c */ /* 0x000fd2000bf05270 */
[----:B------:R-:W-:Y:S05]  /*1680*/  BRA.U !UP0, `(.L_x_12) ;  /* 0x0000000508547547 */ /* 0x000fea000b800000 */
[----:B------:R-:W-:-:S09]  /*1690*/  UISETP.NE.AND UP0, UPT, UR5, 0x1, UPT ;  /* 0x000000010500788c */ /* 0x000fd2000bf05270 */
        /* <DEDUP_REMOVED lines=17> */
.L_x_19:
        /* <DEDUP_REMOVED lines=25> */
.L_x_20:
        /* <DEDUP_REMOVED lines=12> */
.L_x_18:
[----:B------:R-:W0:Y:S02]  /*1a00*/  LDCU UR4, c[0x0][0x380] ;  /* 0x00007000ff0477ac */ /* 0x000e240008000800 */
[----:B0-----:R-:W-:-:S09]  /*1a10*/  ULOP3.LUT UP0, URZ, UR4, 0x1, URZ, 0xc0, !UPT ;  /* 0x0000000104ff7892 */ /* 0x001fd2000f80c0ff */
[----:B------:R-:W-:Y:S05]  /*1a20*/  BRA.U !UP0, `(.L_x_12) ;  /* 0x00000001086c7547 */ /* 0x000fea000b800000 */
[----:B------:R-:W0:Y:S08]  /*1a30*/  LDC.64 R8, c[0x0][0x388] ;  /* 0x0000e200ff087b82 */ /* 0x000e300000000a00 */
[----:B------:R-:W2:Y:S01]  /*1a40*/  LDC R11, c[0x0][0x384] ;  /* 0x0000e100ff0b7b82 */ /* 0x000ea20000000800 */
[----:B0-----:R-:W-:-:S06]  /*1a50*/  IMAD.WIDE.U32 R8, R17, 0x4, R8 ;  /* 0x0000000411087825 */ /* 0x001fcc00078e0008 */
[----:B------:R-:W4:Y:S01]  /*1a60*/  LDG.E R8, desc[UR12][R8.64] ;  /* 0x0000000c08087981 */ /* 0x000f22000c1e1900 */
[----:B--2---:R-:W0:Y:S02]  /*1a70*/  MUFU.RCP R2, R11 ;  /* 0x0000000b00027308 */ /* 0x004e240000001000 */
[----:B0-----:R-:W-:-:S04]  /*1a80*/  FFMA R3, R2, -R11, 1 ;  /* 0x3f80000002037423 */ /* 0x001fc8000000080b */
[----:B------:R-:W-:Y:S01]  /*1a90*/  FFMA R2, R2, R3, R2 ;  /* 0x0000000302027223 */ /* 0x000fe20000000002 */
[----:B----45:R-:W-:-:S04]  /*1aa0*/  FADD R14, R5, -R8 ;  /* 0x80000008050e7221 */ /* 0x030fc80000000000 */
        /* <DEDUP_REMOVED lines=8> */
.L_x_21:
[----:B------:R-:W-:Y:S02]  /*1b30*/  HFMA2 R3, -RZ, RZ, 0.96630859375, -0.0022525787353515625 ;  /* 0x3bbb989dff037431 */ /* 0x000fe400000001ff */
[----:B------:R-:W-:Y:S01]  /*1b40*/  FMUL.D2 R2, R2, -R2 ;  /* 0x8000000202027220 */ /* 0x000fe20000300000 */
[----:B------:R-:W-:-:S03]  /*1b50*/  MOV R5, 0x437c0000 ;  /* 0x437c000000057802 */ /* 0x000fc60000000f00 */
[----:B---3--:R-:W-:-:S04]  /*1b60*/  FFMA.SAT R0, R2, R3, 0.5 ;  /* 0x3f00000002007423 */ /* 0x008fc80000002003 */
[----:B------:R-:W-:-:S04]  /*1b70*/  FFMA.RM R0, R0, R5, 12582913 ;  /* 0x4b40000100007423 */ /* 0x000fc80000004005 */
[C---:B------:R-:W-:Y:S01]  /*1b80*/  FADD R3, R0.reuse, -12583039 ;  /* 0xcb40007f00037421 */ /* 0x040fe20000000000 */
[----:B------:R-:W-:-:S03]  /*1b90*/  SHF.L.U32 R5, R0, 0x17, RZ ;  /* 0x0000001700057819 */ /* 0x000fc600000006ff */
[----:B------:R-:W-:-:S04]  /*1ba0*/  FFMA R3, R2, 1.4426950216293334961, -R3 ;  /* 0x3fb8aa3b02037823 */ /* 0x000fc80000000803 */
[----:B------:R-:W-:-:S06]  /*1bb0*/  FFMA R3, R2, 1.925963033500011079e-08, R3 ;  /* 0x32a5706002037823 */ /* 0x000fcc0000000003 */
[----:B------:R-:W0:Y:S02]  /*1bc0*/  MUFU.EX2 R3, R3 ;  /* 0x0000000300037308 */ /* 0x000e240000000800 */
[----:B0-----:R-:W-:-:S07]  /*1bd0*/  FFMA R12, R5, R3, R12 ;  /* 0x00000003050c7223 */ /* 0x001fce000000000c */
.L_x_12:
[----:B------:R-:W0:Y:S01]  /*1be0*/  LDC.64 R2, c[0x0][0x390] ;  /* 0x0000e400ff027b82 */ /* 0x000e220000000a00 */
[----:B-1---5:R-:W-:Y:S01]  /*1bf0*/  FMUL R5, R7, R12 ;  /* 0x0000000c07057220 */ /* 0x022fe20000400000 */
[----:B0-----:R-:W-:-:S05]  /*1c00*/  IMAD.WIDE.U32 R2, R4, 0x4, R2 ;  /* 0x0000000404027825 */ /* 0x001fca00078e0002 */
[----:B------:R0:W-:Y:S01]  /*1c10*/  STG.E desc[UR12][R2.64], R5 ;  /* 0x0000000502007986 */ /* 0x0001e2000c10190c */
[----:B------:R-:W-:Y:S05]  /*1c20*/  @P2 BRA `(.L_x_22) ;  /* 0xffffffe400882947 */ /* 0x000fea000383ffff */
[----:B------:R-:W-:Y:S05]  /*1c30*/  EXIT ;  /* 0x000000000000794d */ /* 0x000fea0003800000 */
        .weak           $__internal_0_$__cuda_sm20_rcp_rn_f32_slowpath
        .type           $__internal_0_$__cuda_sm20_rcp_rn_f32_slowpath,@function
        .size           $__internal_0_$__cuda_sm20_rcp_rn_f32_slowpath,($__internal_1_$__cuda_sm3x_div_rn_noftz_f32_slowpath - $__internal_0_$__cuda_sm20_rcp_rn_f32_slowpath)
$__internal_0_$__cuda_sm20_rcp_rn_f32_slowpath:
[----:B------:R-:W-:-:S04]  /*1c40*/  SHF.L.U32 R3, R0, 0x1, RZ ;  /* 0x0000000100037819 */ /* 0x000fc800000006ff */
[----:B------:R-:W-:-:S04]  /*1c50*/  SHF.R.U32.HI R3, RZ, 0x18, R3 ;  /* 0x00000018ff037819 */ /* 0x000fc80000011603 */
[----:B------:R-:W-:-:S13]  /*1c60*/  ISETP.NE.U32.AND P0, PT, R3, RZ, PT ;  /* 0x000000ff0300720c */ /* 0x000fda0003f05070 */
[----:B------:R-:W-:Y:S05]  /*1c70*/  @P0 BRA `(.L_x_23) ;  /* 0x00000000002c0947 */ /* 0x000fea0003800000 */
[----:B------:R-:W-:-:S04]  /*1c80*/  SHF.L.U32 R3, R0, 0x1, RZ ;  /* 0x0000000100037819 */ /* 0x000fc800000006ff */
[----:B------:R-:W-:-:S13]  /*1c90*/  ISETP.NE.AND P0, PT, R3, RZ, PT ;  /* 0x000000ff0300720c */ /* 0x000fda0003f05270 */
[----:B------:R0:W1:Y:S01]  /*1ca0*/  @!P0 MUFU.RCP R3, R0 ;  /* 0x0000000000038308 */ /* 0x0000620000001000 */
[----:B------:R-:W-:Y:S05]  /*1cb0*/  @!P0 BRA `(.L_x_24) ;  /* 0x0000000000a48947 */ /* 0x000fea0003800000 */
[----:B------:R-:W-:-:S04]  /*1cc0*/  FFMA R4, R0, 1.84467440737095516160e+19, RZ ;  /* 0x5f80000000047823 */ /* 0x000fc800000000ff */
[----:B-1----:R-:W0:Y:S02]  /*1cd0*/  MUFU.RCP R3, R4 ;  /* 0x0000000400037308 */ /* 0x002e240000001000 */
[----:B0-----:R-:W-:-:S04]  /*1ce0*/  FFMA R0, R4, R3, -1 ;  /* 0xbf80000004007423 */ /* 0x001fc80000000003 */
[----:B------:R-:W-:-:S04]  /*1cf0*/  FADD.FTZ R0, -R0, -RZ ;  /* 0x800000ff00007221 */ /* 0x000fc80000010100 */
[----:B------:R-:W-:-:S04]  /*1d00*/  FFMA R0, R3, R0, R3 ;  /* 0x0000000003007223 */ /* 0x000fc80000000003 */
[----:B------:R-:W-:Y:S01]  /*1d10*/  FFMA R3, R0, 1.84467440737095516160e+19, RZ ;  /* 0x5f80000000037823 */ /* 0x000fe200000000ff */
[----:B------:R-:W-:Y:S06]  /*1d20*/  BRA `(.L_x_24) ;  /* 0x0000000000887947 */ /* 0x000fec0003800000 */
.L_x_23:
[----:B------:R-:W-:-:S04]  /*1d30*/  IADD3 R4, PT, PT, R3, -0xfd, RZ ;  /* 0xffffff0303047810 */ /* 0x000fc80007ffe0ff */
[----:B------:R-:W-:-:S13]  /*1d40*/  ISETP.GT.U32.AND P0, PT, R4, 0x1, PT ;  /* 0x000000010400780c */ /* 0x000fda0003f04070 */
[----:B------:R-:W-:Y:S05]  /*1d50*/  @P0 BRA `(.L_x_25) ;  /* 0x0000000000780947 */ /* 0x000fea0003800000 */
[----:B------:R-:W-:Y:S01]  /*1d60*/  LOP3.LUT R5, R0, 0x7fffff, RZ, 0xc0, !PT ;  /* 0x007fffff00057812 */ /* 0x000fe200078ec0ff */
[----:B------:R-:W-:-:S03]  /*1d70*/  HFMA2 R9, -RZ, RZ, 0, 1.78813934326171875e-07 ;  /* 0x00000003ff097431 */ /* 0x000fc600000001ff */
[----:B------:R-:W-:-:S04]  /*1d80*/  LOP3.LUT R5, R5, 0x3f800000, RZ, 0xfc, !PT ;  /* 0x3f80000005057812 */ /* 0x000fc800078efcff */
[----:B------:R-:W0:Y:S01]  /*1d90*/  MUFU.RCP R6, R5 ;  /* 0x0000000500067308 */ /* 0x000e220000001000 */
[----:B------:R-:W-:Y:S01]  /*1da0*/  SHF.L.U32 R10, R9, R4, RZ ;  /* 0x00000004090a7219 */ /* 0x000fe200000006ff */
[----:B0-----:R-:W-:-:S04]  /*1db0*/  FFMA R7, R5, R6, -1 ;  /* 0xbf80000005077423 */ /* 0x001fc80000000006 */
[----:B------:R-:W-:-:S04]  /*1dc0*/  FADD.FTZ R7, -R7, -RZ ;  /* 0x800000ff07077221 */ /* 0x000fc80000010100 */
[CCC-:B------:R-:W-:Y:S01]  /*1dd0*/  FFMA.RM R8, R6.reuse, R7.reuse, R6.reuse ;  /* 0x0000000706087223 */ /* 0x1c0fe20000004006 */
[----:B------:R-:W-:-:S04]  /*1de0*/  FFMA.RP R7, R6, R7, R6 ;  /* 0x0000000706077223 */ /* 0x000fc80000008006 */
[C---:B------:R-:W-:Y:S02]  /*1df0*/  LOP3.LUT R6, R8.reuse, 0x7fffff, RZ, 0xc0, !PT ;  /* 0x007fffff08067812 */ /* 0x040fe400078ec0ff */
[----:B------:R-:W-:Y:S02]  /*1e00*/  FSETP.NEU.FTZ.AND P0, PT, R8, R7, PT ;  /* 0x000000070800720b */ /* 0x000fe40003f1d000 */
[----:B------:R-:W-:Y:S02]  /*1e10*/  LOP3.LUT R7, R6, 0x800000, RZ, 0xfc, !PT ;  /* 0x0080000006077812 */ /* 0x000fe400078efcff */
[----:B------:R-:W-:Y:S02]  /*1e20*/  SEL R6, RZ, 0xffffffff, !P0 ;  /* 0xffffffffff067807 */ /* 0x000fe40004000000 */
[----:B------:R-:W-:Y:S02]  /*1e30*/  LOP3.LUT R5, R10, R7, RZ, 0xc0, !PT ;  /* 0x000000070a057212 */ /* 0x000fe400078ec0ff */
[----:B------:R-:W-:-:S02]  /*1e40*/  IADD3 R6, PT, PT, -R6, RZ, RZ ;  /* 0x000000ff06067210 */ /* 0x000fc40007ffe1ff */
[-C--:B------:R-:W-:Y:S02]  /*1e50*/  SHF.R.U32.HI R5, RZ, R4.reuse, R5 ;  /* 0x00000004ff057219 */ /* 0x080fe40000011605 */
[----:B------:R-:W-:Y:S02]  /*1e60*/  LOP3.LUT P1, RZ, R6, R4, R7, 0xf8, !PT ;  /* 0x0000000406ff7212 */ /* 0x000fe4000782f807 */
[C---:B------:R-:W-:Y:S02]  /*1e70*/  LOP3.LUT P0, RZ, R5.reuse, 0x1, RZ, 0xc0, !PT ;  /* 0x0000000105ff7812 */ /* 0x040fe4000780c0ff */
[----:B------:R-:W-:-:S04]  /*1e80*/  LOP3.LUT P2, RZ, R5, 0x2, RZ, 0xc0, !PT ;  /* 0x0000000205ff7812 */ /* 0x000fc8000784c0ff */
[----:B------:R-:W-:Y:S02]  /*1e90*/  PLOP3.LUT P0, PT, P0, P1, P2, 0xe0, 0x0 ;  /* 0x000000000000781c */ /* 0x000fe40000703c20 */
[----:B------:R-:W-:Y:S02]  /*1ea0*/  LOP3.LUT P1, RZ, R0, 0x7fffff, RZ, 0xc0, !PT ;  /* 0x007fffff00ff7812 */ /* 0x000fe4000782c0ff */
[----:B------:R-:W-:-:S04]  /*1eb0*/  SEL R4, RZ, 0x1, !P0 ;  /* 0x00000001ff047807 */ /* 0x000fc80004000000 */
[----:B------:R-:W-:-:S04]  /*1ec0*/  IADD3 R4, PT, PT, -R4, RZ, RZ ;  /* 0x000000ff04047210 */ /* 0x000fc80007ffe1ff */
[----:B------:R-:W-:Y:S02]  /*1ed0*/  ISETP.GE.AND P0, PT, R4, RZ, PT ;  /* 0x000000ff0400720c */ /* 0x000fe40003f06270 */
[----:B------:R-:W-:-:S04]  /*1ee0*/  IADD3 R4, PT, PT, R3, -0xfc, RZ ;  /* 0xffffff0403047810 */ /* 0x000fc80007ffe0ff */
[----:B------:R-:W-:-:S07]  /*1ef0*/  SHF.R.U32.HI R3, RZ, R4, R7 ;  /* 0x00000004ff037219 */ /* 0x000fce0000011607 */
[----:B------:R-:W-:-:S04]  /*1f00*/  @!P0 IADD3 R3, PT, PT, R3, 0x1, RZ ;  /* 0x0000000103038810 */ /* 0x000fc80007ffe0ff */
[----:B------:R-:W-:-:S04]  /*1f10*/  @!P1 SHF.L.U32 R3, R3, 0x1, RZ ;  /* 0x0000000103039819 */ /* 0x000fc800000006ff */
[----:B------:R-:W-:Y:S01]  /*1f20*/  LOP3.LUT R3, R3, 0x80000000, R0, 0xf8, !PT ;  /* 0x8000000003037812 */ /* 0x000fe200078ef800 */
[----:B------:R-:W-:Y:S06]  /*1f30*/  BRA `(.L_x_24) ;  /* 0x0000000000047947 */ /* 0x000fec0003800000 */
.L_x_25:
[----:B------:R2:W3:Y:S02]  /*1f40*/  MUFU.RCP R3, R0 ;  /* 0x0000000000037308 */ /* 0x0004e40000001000 */
.L_x_24:
[----:B-1-3--:R-:W-:Y:S02]  /*1f50*/  MOV R4, R3 ;  /* 0x0000000300047202 */ /* 0x00afe40000000f00 */
[----:B------:R-:W-:-:S04]  /*1f60*/  MOV R3, 0x0 ;  /* 0x0000000000037802 */ /* 0x000fc80000000f00 */
[----:B0-2---:R-:W-:Y:S05]  /*1f70*/  RET.REL.NODEC R2 `(_Z3f_hifPKfPfPb) ;  /* 0xffffffe002207950 */ /* 0x005fea0003c3ffff */
        .weak           $__internal_1_$__cuda_sm3x_div_rn_noftz_f32_slowpath
        .type           $__internal_1_$__cuda_sm3x_div_rn_noftz_f32_slowpath,@function
        .size           $__internal_1_$__cuda_sm3x_div_rn_noftz_f32_slowpath,(.L_x_36 - $__internal_1_$__cuda_sm3x_div_rn_noftz_f32_slowpath)
$__internal_1_$__cuda_sm3x_div_rn_noftz_f32_slowpath:
[----:B------:R-:W-:Y:S02]  /*1f80*/  SHF.R.U32.HI R9, RZ, 0x17, R0 ;  /* 0x00000017ff097819 */ /* 0x000fe40000011600 */
[----:B------:R-:W-:Y:S02]  /*1f90*/  SHF.R.U32.HI R2, RZ, 0x17, R3 ;  /* 0x00000017ff027819 */ /* 0x000fe40000011603 */
[----:B------:R-:W-:Y:S02]  /*1fa0*/  LOP3.LUT R9, R9, 0xff, RZ, 0xc0, !PT ;  /* 0x000000ff09097812 */ /* 0x000fe400078ec0ff */
[----:B------:R-:W-:Y:S02]  /*1fb0*/  LOP3.LUT R2, R2, 0xff, RZ, 0xc0, !PT ;  /* 0x000000ff02027812 */ /* 0x000fe400078ec0ff */
[----:B------:R-:W-:Y:S02]  /*1fc0*/  IADD3 R11, PT, PT, R9, -0x1, RZ ;  /* 0xffffffff090b7810 */ /* 0x000fe40007ffe0ff */
[----:B------:R-:W-:-:S02]  /*1fd0*/  IADD3 R13, PT, PT, R2, -0x1, RZ ;  /* 0xffffffff020d7810 */ /* 0x000fc40007ffe0ff */
[----:B------:R-:W-:Y:S02]  /*1fe0*/  ISETP.GT.U32.AND P0, PT, R11, 0xfd, PT ;  /* 0x000000fd0b00780c */ /* 0x000fe40003f04070 */
[----:B------:R-:W-:Y:S02]  /*1ff0*/  MOV R16, R0 ;  /* 0x0000000000107202 */ /* 0x000fe40000000f00 */
[----:B------:R-:W-:-:S13]  /*2000*/  ISETP.GT.U32.OR P0, PT, R13, 0xfd, P0 ;  /* 0x000000fd0d00780c */ /* 0x000fda0000704470 */
[----:B------:R-:W-:Y:S01]  /*2010*/  @!P0 MOV R10, RZ ;  /* 0x000000ff000a8202 */ /* 0x000fe20000000f00 */
[----:B------:R-:W-:Y:S06]  /*2020*/  @!P0 BRA `(.L_x_26) ;  /* 0x00000000005c8947 */ /* 0x000fec0003800000 */
[----:B------:R-:W-:Y:S02]  /*2030*/  FSETP.GTU.FTZ.AND P0, PT, |R3|, +INF , PT ;  /* 0x7f8000000300780b */ /* 0x000fe40003f1c200 */
[----:B------:R-:W-:-:S04]  /*2040*/  FSETP.GTU.FTZ.AND P1, PT, |R0|, +INF , PT ;  /* 0x7f8000000000780b */ /* 0x000fc80003f3c200 */
[----:B------:R-:W-:-:S13]  /*2050*/  PLOP3.LUT P0, PT, P0, P1, PT, 0xf8, 0x8f ;  /* 0x00000000008f781c */ /* 0x000fda0000703f70 */
[----:B------:R-:W-:Y:S05]  /*2060*/  @P0 BRA `(.L_x_27) ;  /* 0x0000000400440947 */ /* 0x000fea0003800000 */
[----:B------:R-:W-:-:S13]  /*2070*/  LOP3.LUT P0, RZ, R16, 0x7fffffff, R3, 0xc8, !PT ;  /* 0x7fffffff10ff7812 */ /* 0x000fda000780c803 */
[----:B------:R-:W-:Y:S05]  /*2080*/  @!P0 BRA `(.L_x_28) ;  /* 0x0000000400348947 */ /* 0x000fea0003800000 */
[C---:B------:R-:W-:Y:S02]  /*2090*/  FSETP.NEU.FTZ.AND P3, PT, |R3|.reuse, +INF , PT ;  /* 0x7f8000000300780b */ /* 0x040fe40003f7d200 */
[----:B------:R-:W-:Y:S02]  /*20a0*/  FSETP.NEU.FTZ.AND P1, PT, |R0|, +INF , PT ;  /* 0x7f8000000000780b */ /* 0x000fe40003f3d200 */
[----:B------:R-:W-:-:S11]  /*20b0*/  FSETP.NEU.FTZ.AND P0, PT, |R3|, +INF , PT ;  /* 0x7f8000000300780b */ /* 0x000fd60003f1d200 */
[----:B------:R-:W-:Y:S05]  /*20c0*/  @!P1 BRA !P3, `(.L_x_28) ;  /* 0x0000000400249947 */ /* 0x000fea0005800000 */
[----:B------:R-:W-:-:S04]  /*20d0*/  LOP3.LUT P3, RZ, R3, 0x7fffffff, RZ, 0xc0, !PT ;  /* 0x7fffffff03ff7812 */ /* 0x000fc8000786c0ff */
[----:B------:R-:W-:-:S13]  /*20e0*/  PLOP3.LUT P1, PT, P1, P3, PT, 0x2f, 0xf2 ;  /* 0x0000000000f2781c */ /* 0x000fda0000f26577 */
[----:B------:R-:W-:Y:S05]  /*20f0*/  @P1 BRA `(.L_x_29) ;  /* 0x0000000400101947 */ /* 0x000fea0003800000 */
[----:B------:R-:W-:-:S04]  /*2100*/  LOP3.LUT P1, RZ, R16, 0x7fffffff, RZ, 0xc0, !PT ;  /* 0x7fffffff10ff7812 */ /* 0x000fc8000782c0ff */
[----:B------:R-:W-:-:S13]  /*2110*/  PLOP3.LUT P0, PT, P0, P1, PT, 0x2f, 0xf2 ;  /* 0x0000000000f2781c */ /* 0x000fda0000702577 */
[----:B------:R-:W-:Y:S05]  /*2120*/  @P0 BRA `(.L_x_30) ;  /* 0x0000000000f80947 */ /* 0x000fea0003800000 */
[----:B------:R-:W-:Y:S02]  /*2130*/  ISETP.GE.AND P0, PT, R13, RZ, PT ;  /* 0x000000ff0d00720c */ /* 0x000fe40003f06270 */
[----:B------:R-:W-:-:S11]  /*2140*/  ISETP.GE.AND P1, PT, R11, RZ, PT ;  /* 0x000000ff0b00720c */ /* 0x000fd60003f26270 */
[----:B------:R-:W-:Y:S01]  /*2150*/  @P0 MOV R10, RZ ;  /* 0x000000ff000a0202 */ /* 0x000fe20000000f00 */
[----:B------:R-:W-:Y:S01]  /*2160*/  @!P0 FFMA R3, R3, 1.84467440737095516160e+19, RZ ;  /* 0x5f80000003038823 */ /* 0x000fe200000000ff */
[----:B------:R-:W-:Y:S01]  /*2170*/  @!P0 MOV R10, 0xffffffc0 ;  /* 0xffffffc0000a8802 */ /* 0x000fe20000000f00 */
[----:B------:R-:W-:-:S03]  /*2180*/  @!P1 FFMA R16, R0, 1.84467440737095516160e+19, RZ ;  /* 0x5f80000000109823 */ /* 0x000fc600000000ff */
[----:B------:R-:W-:-:S07]  /*2190*/  @!P1 IADD3 R10, PT, PT, R10, 0x40, RZ ;  /* 0x000000400a0a9810 */ /* 0x000fce0007ffe0ff */
.L_x_26:
[----:B------:R-:W-:Y:S02]  /*21a0*/  LEA R19, R9, 0xc0800000, 0x17 ;  /* 0xc080000009137811 */ /* 0x000fe400078eb8ff */
[----:B------:R-:W-:Y:S02]  /*21b0*/  IADD3 R18, PT, PT, R2, -0x7f, RZ ;  /* 0xffffff8102127810 */ /* 0x000fe40007ffe0ff */
[----:B------:R-:W-:Y:S02]  /*21c0*/  IADD3 R19, PT, PT, -R19, R16, RZ ;  /* 0x0000001013137210 */ /* 0x000fe40007ffe1ff */
[C---:B------:R-:W-:Y:S01]  /*21d0*/  IADD3 R9, PT, PT, R18.reuse, 0x7f, -R9 ;  /* 0x0000007f12097810 */ /* 0x040fe20007ffe809 */
[----:B------:R-:W-:Y:S01]  /*21e0*/  IMAD R2, R18, -0x800000, R3 ;  /* 0xff80000012027824 */ /* 0x000fe200078e0203 */
[----:B------:R-:W0:Y:S01]  /*21f0*/  MUFU.RCP R16, R19 ;  /* 0x0000001300107308 */ /* 0x000e220000001000 */
[----:B------:R-:W-:Y:S01]  /*2200*/  FADD.FTZ R11, -R19, -RZ ;  /* 0x800000ff130b7221 */ /* 0x000fe20000010100 */
[----:B------:R-:W-:-:S03]  /*2210*/  IADD3 R9, PT, PT, R9, R10, RZ ;  /* 0x0000000a09097210 */ /* 0x000fc60007ffe0ff */
[----:B0-----:R-:W-:-:S04]  /*2220*/  FFMA R13, R16, R11, 1 ;  /* 0x3f800000100d7423 */ /* 0x001fc8000000000b */
[----:B------:R-:W-:-:S04]  /*2230*/  FFMA R13, R16, R13, R16 ;  /* 0x0000000d100d7223 */ /* 0x000fc80000000010 */
[----:B------:R-:W-:-:S04]  /*2240*/  FFMA R16, R2, R13, RZ ;  /* 0x0000000d02107223 */ /* 0x000fc800000000ff */
[----:B------:R-:W-:-:S04]  /*2250*/  FFMA R3, R11, R16, R2 ;  /* 0x000000100b037223 */ /* 0x000fc80000000002 */
[----:B------:R-:W-:-:S04]  /*2260*/  FFMA R16, R13, R3, R16 ;  /* 0x000000030d107223 */ /* 0x000fc80000000010 */
[----:B------:R-:W-:-:S04]  /*2270*/  FFMA R11, R11, R16, R2 ;  /* 0x000000100b0b7223 */ /* 0x000fc80000000002 */
[----:B------:R-:W-:-:S05]  /*2280*/  FFMA R2, R13, R11, R16 ;  /* 0x0000000b0d027223 */ /* 0x000fca0000000010 */
[----:B------:R-:W-:-:S04]  /*2290*/  SHF.R.U32.HI R3, RZ, 0x17, R2 ;  /* 0x00000017ff037819 */ /* 0x000fc80000011602 */
[----:B------:R-:W-:-:S04]  /*22a0*/  LOP3.LUT R10, R3, 0xff, RZ, 0xc0, !PT ;  /* 0x000000ff030a7812 */ /* 0x000fc800078ec0ff */
[----:B------:R-:W-:-:S04]  /*22b0*/  IADD3 R3, PT, PT, R10, R9, RZ ;  /* 0x000000090a037210 */ /* 0x000fc80007ffe0ff */
[----:B------:R-:W-:-:S04]  /*22c0*/  IADD3 R10, PT, PT, R3, -0x1, RZ ;  /* 0xffffffff030a7810 */ /* 0x000fc80007ffe0ff */
[----:B------:R-:W-:-:S13]  /*22d0*/  ISETP.GE.U32.AND P0, PT, R10, 0xfe, PT ;  /* 0x000000fe0a00780c */ /* 0x000fda0003f06070 */
[----:B------:R-:W-:Y:S05]  /*22e0*/  @!P0 BRA `(.L_x_31) ;  /* 0x0000000000808947 */ /* 0x000fea0003800000 */
[----:B------:R-:W-:-:S13]  /*22f0*/  ISETP.GT.AND P0, PT, R3, 0xfe, PT ;  /* 0x000000fe0300780c */ /* 0x000fda0003f04270 */
[----:B------:R-:W-:Y:S05]  /*2300*/  @P0 BRA `(.L_x_32) ;  /* 0x00000000006c0947 */ /* 0x000fea0003800000 */
[----:B------:R-:W-:-:S13]  /*2310*/  ISETP.GE.AND P0, PT, R3, 0x1, PT ;  /* 0x000000010300780c */ /* 0x000fda0003f06270 */
[----:B------:R-:W-:Y:S05]  /*2320*/  @P0 BRA `(.L_x_33) ;  /* 0x0000000000980947 */ /* 0x000fea0003800000 */
[----:B------:R-:W-:Y:S02]  /*2330*/  ISETP.GE.AND P0, PT, R3, -0x18, PT ;  /* 0xffffffe80300780c */ /* 0x000fe40003f06270 */
[----:B------:R-:W-:-:S11]  /*2340*/  LOP3.LUT R2, R2, 0x80000000, RZ, 0xc0, !PT ;  /* 0x8000000002027812 */ /* 0x000fd600078ec0ff */
[----:B------:R-:W-:Y:S05]  /*2350*/  @!P0 BRA `(.L_x_33) ;  /* 0x00000000008c8947 */ /* 0x000fea0003800000 */
[CCC-:B------:R-:W-:Y:S01]  /*2360*/  FFMA.RZ R9, R13.reuse, R11.reuse, R16.reuse ;  /* 0x0000000b0d097223 */ /* 0x1c0fe2000000c010 */
[CCC-:B------:R-:W-:Y:S01]  /*2370*/  FFMA.RP R10, R13.reuse, R11.reuse, R16.reuse ;  /* 0x0000000b0d0a7223 */ /* 0x1c0fe20000008010 */
[----:B------:R-:W-:Y:S01]  /*2380*/  FFMA.RM R13, R13, R11, R16 ;  /* 0x0000000b0d0d7223 */ /* 0x000fe20000004010 */
[----:B------:R-:W-:Y:S02]  /*2390*/  IADD3 R11, PT, PT, R3, 0x20, RZ ;  /* 0x00000020030b7810 */ /* 0x000fe40007ffe0ff */
[----:B------:R-:W-:Y:S02]  /*23a0*/  LOP3.LUT R9, R9, 0x7fffff, RZ, 0xc0, !PT ;  /* 0x007fffff09097812 */ /* 0x000fe400078ec0ff */
[----:B------:R-:W-:Y:S02]  /*23b0*/  ISETP.NE.AND P3, PT, R3, RZ, PT ;  /* 0x000000ff0300720c */ /* 0x000fe40003f65270 */
[----:B------:R-:W-:Y:S02]  /*23c0*/  LOP3.LUT R16, R9, 0x800000, RZ, 0xfc, !PT ;  /* 0x0080000009107812 */ /* 0x000fe400078efcff */
[----:B------:R-:W-:-:S02]  /*23d0*/  ISETP.NE.AND P1, PT, R3, RZ, PT ;  /* 0x000000ff0300720c */ /* 0x000fc40003f25270 */
[----:B------:R-:W-:Y:S02]  /*23e0*/  IADD3 R3, PT, PT, -R3, RZ, RZ ;  /* 0x000000ff03037210 */ /* 0x000fe40007ffe1ff */
[----:B------:R-:W-:Y:S02]  /*23f0*/  SHF.L.U32 R11, R16, R11, RZ ;  /* 0x0000000b100b7219 */ /* 0x000fe400000006ff */
[----:B------:R-:W-:Y:S02]  /*2400*/  FSETP.NEU.FTZ.AND P0, PT, R10, R13, PT ;  /* 0x0000000d0a00720b */ /* 0x000fe40003f1d000 */
[----:B------:R-:W-:Y:S02]  /*2410*/  SEL R3, R3, RZ, P3 ;  /* 0x000000ff03037207 */ /* 0x000fe40001800000 */
[----:B------:R-:W-:Y:S02]  /*2420*/  ISETP.NE.AND P1, PT, R11, RZ, P1 ;  /* 0x000000ff0b00720c */ /* 0x000fe40000f25270 */
[----:B------:R-:W-:-:S02]  /*2430*/  SHF.R.U32.HI R16, RZ, R3, R16 ;  /* 0x00000003ff107219 */ /* 0x000fc40000011610 */
[----:B------:R-:W-:Y:S02]  /*2440*/  PLOP3.LUT P0, PT, P0, P1, PT, 0xf8, 0x8f ;  /* 0x00000000008f781c */ /* 0x000fe40000703f70 */
[----:B------:R-:W-:Y:S02]  /*2450*/  SHF.R.U32.HI R3, RZ, 0x1, R16 ;  /* 0x00000001ff037819 */ /* 0x000fe40000011610 */
[----:B------:R-:W-:-:S04]  /*2460*/  SEL R10, RZ, 0x1, !P0 ;  /* 0x00000001ff0a7807 */ /* 0x000fc80004000000 */
[----:B------:R-:W-:-:S04]  /*2470*/  LOP3.LUT R9, R10, 0x1, R3, 0xf8, !PT ;  /* 0x000000010a097812 */ /* 0x000fc800078ef803 */
[----:B------:R-:W-:-:S04]  /*2480*/  LOP3.LUT R16, R9, R16, RZ, 0xc0, !PT ;  /* 0x0000001009107212 */ /* 0x000fc800078ec0ff */
[----:B------:R-:W-:-:S04]  /*2490*/  IADD3 R3, PT, PT, R3, R16, RZ ;  /* 0x0000001003037210 */ /* 0x000fc80007ffe0ff */
[----:B------:R-:W-:Y:S01]  /*24a0*/  LOP3.LUT R2, R3, R2, RZ, 0xfc, !PT ;  /* 0x0000000203027212 */ /* 0x000fe200078efcff */
[----:B------:R-:W-:Y:S06]  /*24b0*/  BRA `(.L_x_33) ;  /* 0x0000000000347947 */ /* 0x000fec0003800000 */
.L_x_32:
[----:B------:R-:W-:-:S04]  /*24c0*/  LOP3.LUT R2, R2, 0x80000000, RZ, 0xc0, !PT ;  /* 0x8000000002027812 */ /* 0x000fc800078ec0ff */
[----:B------:R-:W-:Y:S01]  /*24d0*/  LOP3.LUT R2, R2, 0x7f800000, RZ, 0xfc, !PT ;  /* 0x7f80000002027812 */ /* 0x000fe200078efcff */
[----:B------:R-:W-:Y:S06]  /*24e0*/  BRA `(.L_x_33) ;  /* 0x0000000000287947 */ /* 0x000fec0003800000 */
.L_x_31:
[----:B------:R-:W-:Y:S01]  /*24f0*/  LEA R2, R9, R2, 0x17 ;  /* 0x0000000209027211 */ /* 0x000fe200078eb8ff */
[----:B------:R-:W-:Y:S06]  /*2500*/  BRA `(.L_x_33) ;  /* 0x0000000000207947 */ /* 0x000fec0003800000 */
.L_x_30:
[----:B------:R-:W-:-:S04]  /*2510*/  LOP3.LUT R2, R16, 0x80000000, R3, 0x48, !PT ;  /* 0x8000000010027812 */ /* 0x000fc800078e4803 */
[----:B------:R-:W-:Y:S01]  /*2520*/  LOP3.LUT R2, R2, 0x7f800000, RZ, 0xfc, !PT ;  /* 0x7f80000002027812 */ /* 0x000fe200078efcff */
[----:B------:R-:W-:Y:S06]  /*2530*/  BRA `(.L_x_33) ;  /* 0x0000000000147947 */ /* 0x000fec0003800000 */
.L_x_29:
[----:B------:R-:W-:Y:S01]  /*2540*/  LOP3.LUT R2, R16, 0x80000000, R3, 0x48, !PT ;  /* 0x8000000010027812 */ /* 0x000fe200078e4803 */
[----:B------:R-:W-:Y:S06]  /*2550*/  BRA `(.L_x_33) ;  /* 0x00000000000c7947 */ /* 0x000fec0003800000 */
.L_x_28:
[----:B------:R-:W0:Y:S01]  /*2560*/  MUFU.RSQ R2, -QNAN ;  /* 0xffc0000000027908 */ /* 0x000e220000001400 */
[----:B------:R-:W-:Y:S05]  /*2570*/  BRA `(.L_x_33) ;  /* 0x0000000000047947 */ /* 0x000fea0003800000 */
.L_x_27:
[----:B------:R-:W-:-:S07]  /*2580*/  FADD.FTZ R2, R3, R0 ;  /* 0x0000000003027221 */ /* 0x000fce0000010000 */
.L_x_33:
[----:B------:R-:W-:-:S04]  /*2590*/  HFMA2 R9, -RZ, RZ, 0, 0 ;  /* 0x00000000ff097431 */ /* 0x000fc800000001ff */
[----:B0-----:R-:W-:Y:S05]  /*25a0*/  RET.REL.NODEC R8 `(_Z3f_hifPKfPfPb) ;  /* 0xffffffd808947950 */ /* 0x001fea0003c3ffff */
.L_x_34:
[----:B------:R-:W-:-:S00]  /*25b0*/  BRA `(.L_x_34) ;  /* 0xfffffffc00fc7947 */ /* 0x000fc0000383ffff */
[----:B------:R-:W-:-:S00]  /*25c0*/  NOP ;  /* 0x0000000000007918 */ /* 0x000fc00000000000 */
        /* <DEDUP_REMOVED lines=11> */
.L_x_36:


//--------------------- .nv.shared.reserved.0     --------------------------
	.section	.nv.shared.reserved.0,"aw",@nobits
	.weak		__nv_reservedSMEM_offset_0_alias
	.size		__nv_reservedSMEM_offset_0_alias, 0, 64
	.other		__nv_reservedSMEM_offset_0_alias,@"STO_CUDA_RESERVED_SHARED STV_DEFAULT"
__nv_reservedSMEM_offset_0_alias:
	.zero		0
	.zero		64


//--------------------- .nv.constant0._Z3f_hifPKfPfPb --------------------------
	.section	.nv.constant0._Z3f_hifPKfPfPb,"a",@progbits
	.sectionflags	@""
	.align	4
.nv.constant0._Z3f_hifPKfPfPb:
	.zero		928


//--------------------- SYMBOLS --------------------------

	.type		.nv.reservedSmem.offset0,@object
	.size		.nv.reservedSmem.offset0,0x4
